	.target	sm_90a

	.elftype	@"ET_EXEC"


//--------------------- .note.nv.tkinfo           --------------------------
	.section	.note.nv.tkinfo,"",@"SHT_NOTE"
	.sectionflags	@"SHF_NOTE_NV_TKINFO"
	.tkinfo
        /*0018*/ 	.word	0x00000002
        /*0030*/ 	.string	""
        /*0030*/ 	.string	"ptxas"
        /*0030*/ 	.string	"Cuda compilation tools, release 13.0, V13.0.88"
        /*0030*/ 	.string	"Build cuda_13.0.r13.0/compiler.36424714_0"
        /*0030*/ 	.string	"-arch sm_90a -m 64 "



//--------------------- .note.nv.cuinfo           --------------------------
	.section	.note.nv.cuinfo,"",@"SHT_NOTE"
	.sectionflags	@"SHF_NOTE_NV_CUINFO"
        /*0018*/ 	.short	0x0002
        /*001a*/ 	.short	0x005a
        /*001c*/ 	.short	0x0082
	.zero		2


//--------------------- .nv.info                  --------------------------
	.section	.nv.info,"",@"SHT_CUDA_INFO"
	.align	4


	//----- nvinfo : EIATTR_REGCOUNT
	.align		4
        /*0000*/ 	.byte	0x04, 0x2f
        /*0002*/ 	.short	(.L_15 - .L_14)
	.align		4
.L_14:
        /*0004*/ 	.word	index@(_ZN7cutlass13device_kernelINS_4gemm6kernel13GemmUniversalIN4cute5tupleIJiiiiEEENS1_10collective13CollectiveMmaINS1_34MainloopSm90TmaGmmaWarpSpecializedILi2ENS5_IJNS4_1CILi2EEENSA_ILi1EEESC_EEENS1_35KernelTmaWarpSpecializedCooperativeEEENS5_IJNSA_ILi256EEENSA_ILi96EEESG_EEEaNS5_IJlSC_lEEEaSJ_NS4_8TiledMMAINS4_8MMA_AtomIJNS4_4SM904GMMA26MMA_64x96x32_S32S8S8_SS_TNEEEENS4_6LayoutISD_NS5_IJSC_NSA_ILi0EEESR_EEEEENS5_IJNS4_10UnderscoreESU_SU_EEEEENS4_13SM90_TMA_LOADENS4_14ComposedLayoutINS4_7SwizzleILi3ELi4ELi3EEENS4_18smem_ptr_flag_bitsILi8EEENSQ_INS5_IJNSA_ILi8EEENSA_ILi128EEEEEENS5_IJS14_SC_EEEEEEEvNS4_8identityENS4_23SM90_TMA_LOAD_MULTICASTES18_vS19_EENS_8epilogue10collective6detail29Sm90TmaWarpSpecializedAdapterINS1D_15DefaultEpilogueIaSJ_SJ_NS1C_6thread17LinearCombinationIaLi1EiiLNS1H_9ScaleType4KindE0ELNS_15FloatRoundStyleE2EaEENS1_15EpilogueDefaultEEEEEvvEEEEvNT_6ParamsE)
        /*0008*/ 	.word	0x000000a8


	//----- nvinfo : EIATTR_FRAME_SIZE
	.align		4
.L_15:
        /*000c*/ 	.byte	0x04, 0x11
        /*000e*/ 	.short	(.L_17 - .L_16)
	.align		4
.L_16:
        /*0010*/ 	.word	index@(_ZN7cutlass13device_kernelINS_4gemm6kernel13GemmUniversalIN4cute5tupleIJiiiiEEENS1_10collective13CollectiveMmaINS1_34MainloopSm90TmaGmmaWarpSpecializedILi2ENS5_IJNS4_1CILi2EEENSA_ILi1EEESC_EEENS1_35KernelTmaWarpSpecializedCooperativeEEENS5_IJNSA_ILi256EEENSA_ILi96EEESG_EEEaNS5_IJlSC_lEEEaSJ_NS4_8TiledMMAINS4_8MMA_AtomIJNS4_4SM904GMMA26MMA_64x96x32_S32S8S8_SS_TNEEEENS4_6LayoutISD_NS5_IJSC_NSA_ILi0EEESR_EEEEENS5_IJNS4_10UnderscoreESU_SU_EEEEENS4_13SM90_TMA_LOADENS4_14ComposedLayoutINS4_7SwizzleILi3ELi4ELi3EEENS4_18smem_ptr_flag_bitsILi8EEENSQ_INS5_IJNSA_ILi8EEENSA_ILi128EEEEEENS5_IJS14_SC_EEEEEEEvNS4_8identityENS4_23SM90_TMA_LOAD_MULTICASTES18_vS19_EENS_8epilogue10collective6detail29Sm90TmaWarpSpecializedAdapterINS1D_15DefaultEpilogueIaSJ_SJ_NS1C_6thread17LinearCombinationIaLi1EiiLNS1H_9ScaleType4KindE0ELNS_15FloatRoundStyleE2EaEENS1_15EpilogueDefaultEEEEEvvEEEEvNT_6ParamsE)
        /*0014*/ 	.word	0x00000000


	//----- nvinfo : EIATTR_MIN_STACK_SIZE
	.align		4
.L_17:
        /*0018*/ 	.byte	0x04, 0x12
        /*001a*/ 	.short	(.L_19 - .L_18)
	.align		4
.L_18:
        /*001c*/ 	.word	index@(_ZN7cutlass13device_kernelINS_4gemm6kernel13GemmUniversalIN4cute5tupleIJiiiiEEENS1_10collective13CollectiveMmaINS1_34MainloopSm90TmaGmmaWarpSpecializedILi2ENS5_IJNS4_1CILi2EEENSA_ILi1EEESC_EEENS1_35KernelTmaWarpSpecializedCooperativeEEENS5_IJNSA_ILi256EEENSA_ILi96EEESG_EEEaNS5_IJlSC_lEEEaSJ_NS4_8TiledMMAINS4_8MMA_AtomIJNS4_4SM904GMMA26MMA_64x96x32_S32S8S8_SS_TNEEEENS4_6LayoutISD_NS5_IJSC_NSA_ILi0EEESR_EEEEENS5_IJNS4_10UnderscoreESU_SU_EEEEENS4_13SM90_TMA_LOADENS4_14ComposedLayoutINS4_7SwizzleILi3ELi4ELi3EEENS4_18smem_ptr_flag_bitsILi8EEENSQ_INS5_IJNSA_ILi8EEENSA_ILi128EEEEEENS5_IJS14_SC_EEEEEEEvNS4_8identityENS4_23SM90_TMA_LOAD_MULTICASTES18_vS19_EENS_8epilogue10collective6detail29Sm90TmaWarpSpecializedAdapterINS1D_15DefaultEpilogueIaSJ_SJ_NS1C_6thread17LinearCombinationIaLi1EiiLNS1H_9ScaleType4KindE0ELNS_15FloatRoundStyleE2EaEENS1_15EpilogueDefaultEEEEEvvEEEEvNT_6ParamsE)
        /*0020*/ 	.word	0x00000000
.L_19:


//--------------------- .nv.compat                --------------------------
	.section	.nv.compat,"",@"SHT_CUDA_COMPAT_INFO"
	.align	4
        /*0000*/ 	.byte	0x02, 0x09, 0x01, 0x00, 0x02, 0x02, 0x04, 0x00, 0x02, 0x05, 0x05, 0x00, 0x03, 0x07, 0x01, 0x01
        /*0010*/ 	.byte	0x02, 0x03, 0x01, 0x00, 0x02, 0x06, 0x01, 0x00, 0x04, 0x0b, 0x08, 0x00, 0x00, 0x00, 0x00, 0x00
        /*0020*/ 	.byte	0x00, 0x00, 0x00, 0x00


//--------------------- .nv.info._ZN7cutlass13device_kernelINS_4gemm6kernel13GemmUniversalIN4cute5tupleIJiiiiEEENS1_10collective13CollectiveMmaINS1_34MainloopSm90TmaGmmaWarpSpecializedILi2ENS5_IJNS4_1CILi2EEENSA_ILi1EEESC_EEENS1_35KernelTmaWarpSpecializedCooperativeEEENS5_IJNSA_ILi256EEENSA_ILi96EEESG_EEEaNS5_IJlSC_lEEEaSJ_NS4_8TiledMMAINS4_8MMA_AtomIJNS4_4SM904GMMA26MMA_64x96x32_S32S8S8_SS_TNEEEENS4_6LayoutISD_NS5_IJSC_NSA_ILi0EEESR_EEEEENS5_IJNS4_10UnderscoreESU_SU_EEEEENS4_13SM90_TMA_LOADENS4_14ComposedLayoutINS4_7SwizzleILi3ELi4ELi3EEENS4_18smem_ptr_flag_bitsILi8EEENSQ_INS5_IJNSA_ILi8EEENSA_ILi128EEEEEENS5_IJS14_SC_EEEEEEEvNS4_8identityENS4_23SM90_TMA_LOAD_MULTICASTES18_vS19_EENS_8epilogue10collective6detail29Sm90TmaWarpSpecializedAdapterINS1D_15DefaultEpilogueIaSJ_SJ_NS1C_6thread17LinearCombinationIaLi1EiiLNS1H_9ScaleType4KindE0ELNS_15FloatRoundStyleE2EaEENS1_15EpilogueDefaultEEEEEvvEEEEvNT_6ParamsE --------------------------
	.section	.nv.info._ZN7cutlass13device_kernelINS_4gemm6kernel13GemmUniversalIN4cute5tupleIJiiiiEEENS1_10collective13CollectiveMmaINS1_34MainloopSm90TmaGmmaWarpSpecializedILi2ENS5_IJNS4_1CILi2EEENSA_ILi1EEESC_EEENS1_35KernelTmaWarpSpecializedCooperativeEEENS5_IJNSA_ILi256EEENSA_ILi96EEESG_EEEaNS5_IJlSC_lEEEaSJ_NS4_8TiledMMAINS4_8MMA_AtomIJNS4_4SM904GMMA26MMA_64x96x32_S32S8S8_SS_TNEEEENS4_6LayoutISD_NS5_IJSC_NSA_ILi0EEESR_EEEEENS5_IJNS4_10UnderscoreESU_SU_EEEEENS4_13SM90_TMA_LOADENS4_14ComposedLayoutINS4_7SwizzleILi3ELi4ELi3EEENS4_18smem_ptr_flag_bitsILi8EEENSQ_INS5_IJNSA_ILi8EEENSA_ILi128EEEEEENS5_IJS14_SC_EEEEEEEvNS4_8identityENS4_23SM90_TMA_LOAD_MULTICASTES18_vS19_EENS_8epilogue10collective6detail29Sm90TmaWarpSpecializedAdapterINS1D_15DefaultEpilogueIaSJ_SJ_NS1C_6thread17LinearCombinationIaLi1EiiLNS1H_9ScaleType4KindE0ELNS_15FloatRoundStyleE2EaEENS1_15EpilogueDefaultEEEEEvvEEEEvNT_6ParamsE,"",@"SHT_CUDA_INFO"
	.sectionflags	@""
	.align	4


	//----- nvinfo : EIATTR_CUDA_API_VERSION
	.align		4
        /*0000*/ 	.byte	0x04, 0x37
        /*0002*/ 	.short	(.L_21 - .L_20)
.L_20:
        /*0004*/ 	.word	0x00000082


	//----- nvinfo : EIATTR_KPARAM_INFO
	.align		4
.L_21:
        /*0008*/ 	.byte	0x04, 0x17
        /*000a*/ 	.short	(.L_23 - .L_22)
.L_22:
        /*000c*/ 	.word	0x00000000
        /*0010*/ 	.short	0x0000
        /*0012*/ 	.short	0x0070
        /*0014*/ 	.byte	0x00, 0xf0, 0x01, 0x10


	//----- nvinfo : EIATTR_SPARSE_MMA_MASK
	.align		4
.L_23:
        /*0018*/ 	.byte	0x03, 0x50
        /*001a*/ 	.short	0x0000


	//----- nvinfo : EIATTR_MAXREG_COUNT
	.align		4
        /*001c*/ 	.byte	0x03, 0x1b
        /*001e*/ 	.short	0x00a8


	//----- nvinfo : EIATTR_NUM_BARRIERS
	.align		4
        /*0020*/ 	.byte	0x02, 0x4c
        /*0022*/ 	.byte	0x01
	.zero		1


	//----- nvinfo : EIATTR_EXTERNS
	.align		4
        /*0024*/ 	.byte	0x04, 0x0f
        /*0026*/ 	.short	(.L_25 - .L_24)


	//   ....[0]....
	.align		4
.L_24:
        /*0028*/ 	.word	index@(__assertfail)


	//----- nvinfo : EIATTR_MERCURY_ISA_VERSION
	.align		4
.L_25:
        /*002c*/ 	.byte	0x03, 0x5f
        /*002e*/ 	.short	0x0101


	//----- nvinfo : EIATTR_INT_WARP_WIDE_INSTR_OFFSETS
	.align		4
        /*0030*/ 	.byte	0x04, 0x31
        /*0032*/ 	.short	(.L_27 - .L_26)


	//   ....[0]....
.L_26:
        /*0034*/ 	.word	0x00000440


	//   ....[1]....
        /*0038*/ 	.word	0x00000470


	//   ....[2]....
        /*003c*/ 	.word	0x00000640


	//   ....[3]....
        /*0040*/ 	.word	0x00002720


	//----- nvinfo : EIATTR_COOP_GROUP_MASK_REGIDS
	.align		4
.L_27:
        /*0044*/ 	.byte	0x04, 0x29
        /*0046*/ 	.short	(.L_29 - .L_28)


	//   ....[0]....
.L_28:
        /*0048*/ 	.word	0xffffffff


	//   ....[1]....
        /*004c*/ 	.word	0xffffffff


	//   ....[2]....
        /*0050*/ 	.word	0xffffffff


	//   ....[3]....
        /*0054*/ 	.word	0xffffffff


	//   ....[4]....
        /*0058*/ 	.word	0xffffffff


	//   ....[5]....
        /*005c*/ 	.word	0xffffffff


	//----- nvinfo : EIATTR_COOP_GROUP_INSTR_OFFSETS
	.align		4
.L_29:
        /*0060*/ 	.byte	0x04, 0x28
        /*0062*/ 	.short	(.L_31 - .L_30)


	//   ....[0]....
.L_30:
        /*0064*/ 	.word	0x00000060


	//   ....[1]....
        /*0068*/ 	.word	0x00000070


	//   ....[2]....
        /*006c*/ 	.word	0x00000130


	//   ....[3]....
        /*0070*/ 	.word	0x00000290


	//   ....[4]....
        /*0074*/ 	.word	0x000007c0


	//   ....[5]....
        /*0078*/ 	.word	0x000013f0


	//----- nvinfo : EIATTR_REG_RECONFIG
	.align		4
.L_31:
        /*007c*/ 	.byte	0x01, 0x54
	.zero		2


	//----- nvinfo : EIATTR_SYSCALL_OFFSETS
	.align		4
        /*0080*/ 	.byte	0x04, 0x46
        /*0082*/ 	.short	(.L_33 - .L_32)


	//   ....[0]....
.L_32:
        /*0084*/ 	.word	0x000015e0


	//----- nvinfo : EIATTR_MBARRIER_INSTR_OFFSETS
	.align		4
.L_33:
        /*0088*/ 	.byte	0x04, 0x39
        /*008a*/ 	.short	(.L_35 - .L_34)


	//   ....[0]....
.L_34:
        /*008c*/ 	.word	0x00000230
        /*0090*/ 	.word	0x000000ff
        /*0094*/ 	.word	0x00000000
        /*0098*/ 	.short	0x0100
        /*009a*/ 	.byte	0x08
	.zero		1


	//   ....[1]....
        /*009c*/ 	.word	0x00000240
        /*00a0*/ 	.word	0x000000ff
        /*00a4*/ 	.word	0x00000010
        /*00a8*/ 	.short	0x0100
        /*00aa*/ 	.byte	0x08
	.zero		1


	//   ....[2]....
        /*00ac*/ 	.word	0x00000250
        /*00b0*/ 	.word	0x000000ff
        /*00b4*/ 	.word	0x00000008
        /*00b8*/ 	.short	0x0100
        /*00ba*/ 	.byte	0x08
	.zero		1


	//   ....[3]....
        /*00bc*/ 	.word	0x00000260
        /*00c0*/ 	.word	0x000000ff
        /*00c4*/ 	.word	0x00000018
        /*00c8*/ 	.short	0x0100
        /*00ca*/ 	.byte	0x08
	.zero		1


	//   ....[4]....
        /*00cc*/ 	.word	0x000006d0
        /*00d0*/ 	.word	0x000000ff
        /*00d4*/ 	.word	0x00000030
        /*00d8*/ 	.short	0x0100
        /*00da*/ 	.byte	0x06
	.zero		1


	//   ....[5]....
        /*00dc*/ 	.word	0x00000760
        /*00e0*/ 	.word	0x000000ff
        /*00e4*/ 	.word	0x00000038
        /*00e8*/ 	.short	0x0100
        /*00ea*/ 	.byte	0x06
	.zero		1


	//   ....[6]....
        /*00ec*/ 	.word	0x000016b0
        /*00f0*/ 	.word	0x00000003
        /*00f4*/ 	.word	0x00000000
        /*00f8*/ 	.short	0x010a
        /*00fa*/ 	.byte	0x3f
	.zero		1


	//   ....[7]....
        /*00fc*/ 	.word	0x00001710
        /*0100*/ 	.word	0x00000003
        /*0104*/ 	.word	0x00000000
        /*0108*/ 	.short	0x010a
        /*010a*/ 	.byte	0x3f
	.zero		1


	//   ....[8]....
        /*010c*/ 	.word	0x00001ee0
        /*0110*/ 	.word	0x00000005
        /*0114*/ 	.word	0x00000000
        /*0118*/ 	.short	0x010a
        /*011a*/ 	.byte	0x3f
	.zero		1


	//   ....[9]....
        /*011c*/ 	.word	0x00001f20
        /*0120*/ 	.word	0x00000005
        /*0124*/ 	.word	0x00000000
        /*0128*/ 	.short	0x010a
        /*012a*/ 	.byte	0x3f
	.zero		1


	//   ....[10]....
        /*012c*/ 	.word	0x000025d0
        /*0130*/ 	.word	0x00000005
        /*0134*/ 	.word	0x00000000
        /*0138*/ 	.short	0x0101
        /*013a*/ 	.byte	0x3f
	.zero		1


	//   ....[11]....
        /*013c*/ 	.word	0x00002790
        /*0140*/ 	.word	0x00000003
        /*0144*/ 	.word	0x00000000
        /*0148*/ 	.short	0x0101
        /*014a*/ 	.byte	0x3f
	.zero		1


	//   ....[12]....
        /*014c*/ 	.word	0x00008400
        /*0150*/ 	.word	0x00000017
        /*0154*/ 	.word	0x00000010
        /*0158*/ 	.short	0x010a
        /*015a*/ 	.byte	0x3f
	.zero		1


	//   ....[13]....
        /*015c*/ 	.word	0x00008880
        /*0160*/ 	.word	0x00000005
        /*0164*/ 	.word	0x00000038
        /*0168*/ 	.short	0x0101
        /*016a*/ 	.byte	0x3f
	.zero		1


	//   ....[14]....
        /*016c*/ 	.word	0x00008fa0
        /*0170*/ 	.word	0x00000007
        /*0174*/ 	.word	0x00000000
        /*0178*/ 	.short	0x010a
        /*017a*/ 	.byte	0x3f
	.zero		1


	//   ....[15]....
        /*017c*/ 	.word	0x00009020
        /*0180*/ 	.word	0x00000005
        /*0184*/ 	.word	0x00000000
        /*0188*/ 	.short	0x010a
        /*018a*/ 	.byte	0x3f
	.zero		1


	//   ....[16]....
        /*018c*/ 	.word	0x00009080
        /*0190*/ 	.word	0x00000003
        /*0194*/ 	.word	0x00000000
        /*0198*/ 	.short	0x010a
        /*019a*/ 	.byte	0x3f
	.zero		1


	//   ....[17]....
        /*019c*/ 	.word	0x000090d0
        /*01a0*/ 	.word	0x00000005
        /*01a4*/ 	.word	0x00000000
        /*01a8*/ 	.short	0x010a
        /*01aa*/ 	.byte	0x3f
	.zero		1


	//   ....[18]....
        /*01ac*/ 	.word	0x000091a0
        /*01b0*/ 	.word	0x00000017
        /*01b4*/ 	.word	0x00000010
        /*01b8*/ 	.short	0x010a
        /*01ba*/ 	.byte	0x3f
	.zero		1


	//   ....[19]....
        /*01bc*/ 	.word	0x00009270
        /*01c0*/ 	.word	0x00000007
        /*01c4*/ 	.word	0x00000000
        /*01c8*/ 	.short	0x010a
        /*01ca*/ 	.byte	0x3f
	.zero		1


	//----- nvinfo : EIATTR_NUM_MBARRIERS
	.align		4
.L_35:
        /*01cc*/ 	.byte	0x03, 0x38
        /*01ce*/ 	.short	0x0006


	//----- nvinfo : EIATTR_EXIT_INSTR_OFFSETS
	.align		4
        /*01d0*/ 	.byte	0x04, 0x1c
        /*01d2*/ 	.short	(.L_37 - .L_36)


	//   ....[0]....
.L_36:
        /*01d4*/ 	.word	0x00000990


	//   ....[1]....
        /*01d8*/ 	.word	0x000011b0


	//   ....[2]....
        /*01dc*/ 	.word	0x00007b80


	//   ....[3]....
        /*01e0*/ 	.word	0x000080e0


	//   ....[4]....
        /*01e4*/ 	.word	0x00009070


	//----- nvinfo : EIATTR_MAX_THREADS
	.align		4
.L_37:
        /*01e8*/ 	.byte	0x04, 0x05
        /*01ea*/ 	.short	(.L_39 - .L_38)
.L_38:
        /*01ec*/ 	.word	0x00000180
        /*01f0*/ 	.word	0x00000001
        /*01f4*/ 	.word	0x00000001


	//----- nvinfo : EIATTR_CRS_STACK_SIZE
	.align		4
.L_39:
        /*01f8*/ 	.byte	0x04, 0x1e
        /*01fa*/ 	.short	(.L_41 - .L_40)
.L_40:
        /*01fc*/ 	.word	0x00000000


	//----- nvinfo : EIATTR_CBANK_PARAM_SIZE
	.align		4
.L_41:
        /*0200*/ 	.byte	0x03, 0x19
        /*0202*/ 	.short	0x0470


	//----- nvinfo : EIATTR_PARAM_CBANK
	.align		4
        /*0204*/ 	.byte	0x04, 0x0a
        /*0206*/ 	.short	(.L_43 - .L_42)
	.align		4
.L_42:
        /*0208*/ 	.word	index@(.nv.constant0._ZN7cutlass13device_kernelINS_4gemm6kernel13GemmUniversalIN4cute5tupleIJiiiiEEENS1_10collective13CollectiveMmaINS1_34MainloopSm90TmaGmmaWarpSpecializedILi2ENS5_IJNS4_1CILi2EEENSA_ILi1EEESC_EEENS1_35KernelTmaWarpSpecializedCooperativeEEENS5_IJNSA_ILi256EEENSA_ILi96EEESG_EEEaNS5_IJlSC_lEEEaSJ_NS4_8TiledMMAINS4_8MMA_AtomIJNS4_4SM904GMMA26MMA_64x96x32_S32S8S8_SS_TNEEEENS4_6LayoutISD_NS5_IJSC_NSA_ILi0EEESR_EEEEENS5_IJNS4_10UnderscoreESU_SU_EEEEENS4_13SM90_TMA_LOADENS4_14ComposedLayoutINS4_7SwizzleILi3ELi4ELi3EEENS4_18smem_ptr_flag_bitsILi8EEENSQ_INS5_IJNSA_ILi8EEENSA_ILi128EEEEEENS5_IJS14_SC_EEEEEEEvNS4_8identityENS4_23SM90_TMA_LOAD_MULTICASTES18_vS19_EENS_8epilogue10collective6detail29Sm90TmaWarpSpecializedAdapterINS1D_15DefaultEpilogueIaSJ_SJ_NS1C_6thread17LinearCombinationIaLi1EiiLNS1H_9ScaleType4KindE0ELNS_15FloatRoundStyleE2EaEENS1_15EpilogueDefaultEEEEEvvEEEEvNT_6ParamsE)
        /*020c*/ 	.short	0x0210
        /*020e*/ 	.short	0x0470


	//----- nvinfo : EIATTR_SW_WAR
	.align		4
.L_43:
        /*0210*/ 	.byte	0x04, 0x36
        /*0212*/ 	.short	(.L_45 - .L_44)
.L_44:
        /*0214*/ 	.word	0x00000008
.L_45:


//--------------------- .nv.callgraph             --------------------------
	.section	.nv.callgraph,"",@"SHT_CUDA_CALLGRAPH"
	.align	4
	.sectionentsize	8
	.align		4
        /*0000*/ 	.word	0x00000000
	.align		4
        /*0004*/ 	.word	0xffffffff
	.align		4
        /*0008*/ 	.word	index@(_ZN7cutlass13device_kernelINS_4gemm6kernel13GemmUniversalIN4cute5tupleIJiiiiEEENS1_10collective13CollectiveMmaINS1_34MainloopSm90TmaGmmaWarpSpecializedILi2ENS5_IJNS4_1CILi2EEENSA_ILi1EEESC_EEENS1_35KernelTmaWarpSpecializedCooperativeEEENS5_IJNSA_ILi256EEENSA_ILi96EEESG_EEEaNS5_IJlSC_lEEEaSJ_NS4_8TiledMMAINS4_8MMA_AtomIJNS4_4SM904GMMA26MMA_64x96x32_S32S8S8_SS_TNEEEENS4_6LayoutISD_NS5_IJSC_NSA_ILi0EEESR_EEEEENS5_IJNS4_10UnderscoreESU_SU_EEEEENS4_13SM90_TMA_LOADENS4_14ComposedLayoutINS4_7SwizzleILi3ELi4ELi3EEENS4_18smem_ptr_flag_bitsILi8EEENSQ_INS5_IJNSA_ILi8EEENSA_ILi128EEEEEENS5_IJS14_SC_EEEEEEEvNS4_8identityENS4_23SM90_TMA_LOAD_MULTICASTES18_vS19_EENS_8epilogue10collective6detail29Sm90TmaWarpSpecializedAdapterINS1D_15DefaultEpilogueIaSJ_SJ_NS1C_6thread17LinearCombinationIaLi1EiiLNS1H_9ScaleType4KindE0ELNS_15FloatRoundStyleE2EaEENS1_15EpilogueDefaultEEEEEvvEEEEvNT_6ParamsE)
	.align		4
        /*000c*/ 	.word	index@(__assertfail)
	.align		4
        /*0010*/ 	.word	0x00000000
	.align		4
        /*0014*/ 	.word	0xfffffffe
	.align		4
        /*0018*/ 	.word	0x00000000
	.align		4
        /*001c*/ 	.word	0xfffffffd
	.align		4
        /*0020*/ 	.word	0x00000000
	.align		4
        /*0024*/ 	.word	0xfffffffc


//--------------------- .nv.constant4             --------------------------
	.section	.nv.constant4,"a",@progbits
	.align	8
	.align		8
.nv.constant4:
        /*0000*/ 	.dword	__assertfail
	.align		8
        /*0008*/ 	.dword	__unnamed_1
	.align		8
        /*0010*/ 	.dword	_ZN40_INTERNAL_3e2dd89f_4_k_cu_06ffa975_159514cuda3std3__45__cpo5beginE
	.align		8
        /*0018*/ 	.dword	_ZN40_INTERNAL_3e2dd89f_4_k_cu_06ffa975_159514cuda3std3__45__cpo3endE
	.align		8
        /*0020*/ 	.dword	_ZN40_INTERNAL_3e2dd89f_4_k_cu_06ffa975_159514cuda3std3__45__cpo6cbeginE
	.align		8
        /*0028*/ 	.dword	_ZN40_INTERNAL_3e2dd89f_4_k_cu_06ffa975_159514cuda3std3__45__cpo4cendE
	.align		8
        /*0030*/ 	.dword	_ZN40_INTERNAL_3e2dd89f_4_k_cu_06ffa975_159514cuda3std3__442_GLOBAL__N__3e2dd89f_4_k_cu_06ffa975_159516ignoreE
	.align		8
        /*0038*/ 	.dword	_ZN40_INTERNAL_3e2dd89f_4_k_cu_06ffa975_159514cuda3std3__419piecewise_constructE
	.align		8
        /*0040*/ 	.dword	_ZN40_INTERNAL_3e2dd89f_4_k_cu_06ffa975_159514cuda3std3__48in_placeE
	.align		8
        /*0048*/ 	.dword	_ZN40_INTERNAL_3e2dd89f_4_k_cu_06ffa975_159514cuda3std6ranges3__45__cpo4swapE
	.align		8
        /*0050*/ 	.dword	_ZN40_INTERNAL_3e2dd89f_4_k_cu_06ffa975_159514cuda3std6ranges3__45__cpo9iter_moveE
	.align		8
        /*0058*/ 	.dword	_ZN40_INTERNAL_3e2dd89f_4_k_cu_06ffa975_159514cute7productE
	.align		8
        /*0060*/ 	.dword	_ZN40_INTERNAL_3e2dd89f_4_k_cu_06ffa975_159514cute1_E
	.align		8
        /*0068*/ 	.dword	$str$22
	.align		8
        /*0070*/ 	.dword	$str$23


//--------------------- .text._ZN7cutlass13device_kernelINS_4gemm6kernel13GemmUniversalIN4cute5tupleIJiiiiEEENS1_10collective13CollectiveMmaINS1_34MainloopSm90TmaGmmaWarpSpecializedILi2ENS5_IJNS4_1CILi2EEENSA_ILi1EEESC_EEENS1_35KernelTmaWarpSpecializedCooperativeEEENS5_IJNSA_ILi256EEENSA_ILi96EEESG_EEEaNS5_IJlSC_lEEEaSJ_NS4_8TiledMMAINS4_8MMA_AtomIJNS4_4SM904GMMA26MMA_64x96x32_S32S8S8_SS_TNEEEENS4_6LayoutISD_NS5_IJSC_NSA_ILi0EEESR_EEEEENS5_IJNS4_10UnderscoreESU_SU_EEEEENS4_13SM90_TMA_LOADENS4_14ComposedLayoutINS4_7SwizzleILi3ELi4ELi3EEENS4_18smem_ptr_flag_bitsILi8EEENSQ_INS5_IJNSA_ILi8EEENSA_ILi128EEEEEENS5_IJS14_SC_EEEEEEEvNS4_8identityENS4_23SM90_TMA_LOAD_MULTICASTES18_vS19_EENS_8epilogue10collective6detail29Sm90TmaWarpSpecializedAdapterINS1D_15DefaultEpilogueIaSJ_SJ_NS1C_6thread17LinearCombinationIaLi1EiiLNS1H_9ScaleType4KindE0ELNS_15FloatRoundStyleE2EaEENS1_15EpilogueDefaultEEEEEvvEEEEvNT_6ParamsE --------------------------
	.section	.text._ZN7cutlass13device_kernelINS_4gemm6kernel13GemmUniversalIN4cute5tupleIJiiiiEEENS1_10collective13CollectiveMmaINS1_34MainloopSm90TmaGmmaWarpSpecializedILi2ENS5_IJNS4_1CILi2EEENSA_ILi1EEESC_EEENS1_35KernelTmaWarpSpecializedCooperativeEEENS5_IJNSA_ILi256EEENSA_ILi96EEESG_EEEaNS5_IJlSC_lEEEaSJ_NS4_8TiledMMAINS4_8MMA_AtomIJNS4_4SM904GMMA26MMA_64x96x32_S32S8S8_SS_TNEEEENS4_6LayoutISD_NS5_IJSC_NSA_ILi0EEESR_EEEEENS5_IJNS4_10UnderscoreESU_SU_EEEEENS4_13SM90_TMA_LOADENS4_14ComposedLayoutINS4_7SwizzleILi3ELi4ELi3EEENS4_18smem_ptr_flag_bitsILi8EEENSQ_INS5_IJNSA_ILi8EEENSA_ILi128EEEEEENS5_IJS14_SC_EEEEEEEvNS4_8identityENS4_23SM90_TMA_LOAD_MULTICASTES18_vS19_EENS_8epilogue10collective6detail29Sm90TmaWarpSpecializedAdapterINS1D_15DefaultEpilogueIaSJ_SJ_NS1C_6thread17LinearCombinationIaLi1EiiLNS1H_9ScaleType4KindE0ELNS_15FloatRoundStyleE2EaEENS1_15EpilogueDefaultEEEEEvvEEEEvNT_6ParamsE,"ax",@progbits
	.align	128
.text._ZN7cutlass13device_kernelINS_4gemm6kernel13GemmUniversalIN4cute5tupleIJiiiiEEENS1_10collective13CollectiveMmaINS1_34MainloopSm90TmaGmmaWarpSpecializedILi2ENS5_IJNS4_1CILi2EEENSA_ILi1EEESC_EEENS1_35KernelTmaWarpSpecializedCooperativeEEENS5_IJNSA_ILi256EEENSA_ILi96EEESG_EEEaNS5_IJlSC_lEEEaSJ_NS4_8TiledMMAINS4_8MMA_AtomIJNS4_4SM904GMMA26MMA_64x96x32_S32S8S8_SS_TNEEEENS4_6LayoutISD_NS5_IJSC_NSA_ILi0EEESR_EEEEENS5_IJNS4_10UnderscoreESU_SU_EEEEENS4_13SM90_TMA_LOADENS4_14ComposedLayoutINS4_7SwizzleILi3ELi4ELi3EEENS4_18smem_ptr_flag_bitsILi8EEENSQ_INS5_IJNSA_ILi8EEENSA_ILi128EEEEEENS5_IJS14_SC_EEEEEEEvNS4_8identityENS4_23SM90_TMA_LOAD_MULTICASTES18_vS19_EENS_8epilogue10collective6detail29Sm90TmaWarpSpecializedAdapterINS1D_15DefaultEpilogueIaSJ_SJ_NS1C_6thread17LinearCombinationIaLi1EiiLNS1H_9ScaleType4KindE0ELNS_15FloatRoundStyleE2EaEENS1_15EpilogueDefaultEEEEEvvEEEEvNT_6ParamsE:
        .type           _ZN7cutlass13device_kernelINS_4gemm6kernel13GemmUniversalIN4cute5tupleIJiiiiEEENS1_10collective13CollectiveMmaINS1_34MainloopSm90TmaGmmaWarpSpecializedILi2ENS5_IJNS4_1CILi2EEENSA_ILi1EEESC_EEENS1_35KernelTmaWarpSpecializedCooperativeEEENS5_IJNSA_ILi256EEENSA_ILi96EEESG_EEEaNS5_IJlSC_lEEEaSJ_NS4_8TiledMMAINS4_8MMA_AtomIJNS4_4SM904GMMA26MMA_64x96x32_S32S8S8_SS_TNEEEENS4_6LayoutISD_NS5_IJSC_NSA_ILi0EEESR_EEEEENS5_IJNS4_10UnderscoreESU_SU_EEEEENS4_13SM90_TMA_LOADENS4_14ComposedLayoutINS4_7SwizzleILi3ELi4ELi3EEENS4_18smem_ptr_flag_bitsILi8EEENSQ_INS5_IJNSA_ILi8EEENSA_ILi128EEEEEENS5_IJS14_SC_EEEEEEEvNS4_8identityENS4_23SM90_TMA_LOAD_MULTICASTES18_vS19_EENS_8epilogue10collective6detail29Sm90TmaWarpSpecializedAdapterINS1D_15DefaultEpilogueIaSJ_SJ_NS1C_6thread17LinearCombinationIaLi1EiiLNS1H_9ScaleType4KindE0ELNS_15FloatRoundStyleE2EaEENS1_15EpilogueDefaultEEEEEvvEEEEvNT_6ParamsE,@function
        .size           _ZN7cutlass13device_kernelINS_4gemm6kernel13GemmUniversalIN4cute5tupleIJiiiiEEENS1_10collective13CollectiveMmaINS1_34MainloopSm90TmaGmmaWarpSpecializedILi2ENS5_IJNS4_1CILi2EEENSA_ILi1EEESC_EEENS1_35KernelTmaWarpSpecializedCooperativeEEENS5_IJNSA_ILi256EEENSA_ILi96EEESG_EEEaNS5_IJlSC_lEEEaSJ_NS4_8TiledMMAINS4_8MMA_AtomIJNS4_4SM904GMMA26MMA_64x96x32_S32S8S8_SS_TNEEEENS4_6LayoutISD_NS5_IJSC_NSA_ILi0EEESR_EEEEENS5_IJNS4_10UnderscoreESU_SU_EEEEENS4_13SM90_TMA_LOADENS4_14ComposedLayoutINS4_7SwizzleILi3ELi4ELi3EEENS4_18smem_ptr_flag_bitsILi8EEENSQ_INS5_IJNSA_ILi8EEENSA_ILi128EEEEEENS5_IJS14_SC_EEEEEEEvNS4_8identityENS4_23SM90_TMA_LOAD_MULTICASTES18_vS19_EENS_8epilogue10collective6detail29Sm90TmaWarpSpecializedAdapterINS1D_15DefaultEpilogueIaSJ_SJ_NS1C_6thread17LinearCombinationIaLi1EiiLNS1H_9ScaleType4KindE0ELNS_15FloatRoundStyleE2EaEENS1_15EpilogueDefaultEEEEEvvEEEEvNT_6ParamsE,(.L_x_261 - _ZN7cutlass13device_kernelINS_4gemm6kernel13GemmUniversalIN4cute5tupleIJiiiiEEENS1_10collective13CollectiveMmaINS1_34MainloopSm90TmaGmmaWarpSpecializedILi2ENS5_IJNS4_1CILi2EEENSA_ILi1EEESC_EEENS1_35KernelTmaWarpSpecializedCooperativeEEENS5_IJNSA_ILi256EEENSA_ILi96EEESG_EEEaNS5_IJlSC_lEEEaSJ_NS4_8TiledMMAINS4_8MMA_AtomIJNS4_4SM904GMMA26MMA_64x96x32_S32S8S8_SS_TNEEEENS4_6LayoutISD_NS5_IJSC_NSA_ILi0EEESR_EEEEENS5_IJNS4_10UnderscoreESU_SU_EEEEENS4_13SM90_TMA_LOADENS4_14ComposedLayoutINS4_7SwizzleILi3ELi4ELi3EEENS4_18smem_ptr_flag_bitsILi8EEENSQ_INS5_IJNSA_ILi8EEENSA_ILi128EEEEEENS5_IJS14_SC_EEEEEEEvNS4_8identityENS4_23SM90_TMA_LOAD_MULTICASTES18_vS19_EENS_8epilogue10collective6detail29Sm90TmaWarpSpecializedAdapterINS1D_15DefaultEpilogueIaSJ_SJ_NS1C_6thread17LinearCombinationIaLi1EiiLNS1H_9ScaleType4KindE0ELNS_15FloatRoundStyleE2EaEENS1_15EpilogueDefaultEEEEEvvEEEEvNT_6ParamsE)
        .other          _ZN7cutlass13device_kernelINS_4gemm6kernel13GemmUniversalIN4cute5tupleIJiiiiEEENS1_10collective13CollectiveMmaINS1_34MainloopSm90TmaGmmaWarpSpecializedILi2ENS5_IJNS4_1CILi2EEENSA_ILi1EEESC_EEENS1_35KernelTmaWarpSpecializedCooperativeEEENS5_IJNSA_ILi256EEENSA_ILi96EEESG_EEEaNS5_IJlSC_lEEEaSJ_NS4_8TiledMMAINS4_8MMA_AtomIJNS4_4SM904GMMA26MMA_64x96x32_S32S8S8_SS_TNEEEENS4_6LayoutISD_NS5_IJSC_NSA_ILi0EEESR_EEEEENS5_IJNS4_10UnderscoreESU_SU_EEEEENS4_13SM90_TMA_LOADENS4_14ComposedLayoutINS4_7SwizzleILi3ELi4ELi3EEENS4_18smem_ptr_flag_bitsILi8EEENSQ_INS5_IJNSA_ILi8EEENSA_ILi128EEEEEENS5_IJS14_SC_EEEEEEEvNS4_8identityENS4_23SM90_TMA_LOAD_MULTICASTES18_vS19_EENS_8epilogue10collective6detail29Sm90TmaWarpSpecializedAdapterINS1D_15DefaultEpilogueIaSJ_SJ_NS1C_6thread17LinearCombinationIaLi1EiiLNS1H_9ScaleType4KindE0ELNS_15FloatRoundStyleE2EaEENS1_15EpilogueDefaultEEEEEvvEEEEvNT_6ParamsE,@"STO_CUDA_ENTRY STV_DEFAULT"
_ZN7cutlass13device_kernelINS_4gemm6kernel13GemmUniversalIN4cute5tupleIJiiiiEEENS1_10collective13CollectiveMmaINS1_34MainloopSm90TmaGmmaWarpSpecializedILi2ENS5_IJNS4_1CILi2EEENSA_ILi1EEESC_EEENS1_35KernelTmaWarpSpecializedCooperativeEEENS5_IJNSA_ILi256EEENSA_ILi96EEESG_EEEaNS5_IJlSC_lEEEaSJ_NS4_8TiledMMAINS4_8MMA_AtomIJNS4_4SM904GMMA26MMA_64x96x32_S32S8S8_SS_TNEEEENS4_6LayoutISD_NS5_IJSC_NSA_ILi0EEESR_EEEEENS5_IJNS4_10UnderscoreESU_SU_EEEEENS4_13SM90_TMA_LOADENS4_14ComposedLayoutINS4_7SwizzleILi3ELi4ELi3EEENS4_18smem_ptr_flag_bitsILi8EEENSQ_INS5_IJNSA_ILi8EEENSA_ILi128EEEEEENS5_IJS14_SC_EEEEEEEvNS4_8identityENS4_23SM90_TMA_LOAD_MULTICASTES18_vS19_EENS_8epilogue10collective6detail29Sm90TmaWarpSpecializedAdapterINS1D_15DefaultEpilogueIaSJ_SJ_NS1C_6thread17LinearCombinationIaLi1EiiLNS1H_9ScaleType4KindE0ELNS_15FloatRoundStyleE2EaEENS1_15EpilogueDefaultEEEEEvvEEEEvNT_6ParamsE:
[----:B------:R-:W0:Y:S01]  /*0000*/  LDC R1, c[0x0][0x28] ;  /* 0x00000a00ff017b82 */ /* 0x000e220000000800 */
[----:B------:R-:W1:Y:S01]  /*0010*/  S2R R128, SR_TID.X ;  /* 0x0000000000807919 */ /* 0x000e620000002100 */
[----:B------:R-:W-:Y:S01]  /*0020*/  ELECT P0, URZ, PT ;  /* 0x00000000003f782f */ /* 0x000fe20003800000 */
[----:B------:R-:W-:Y:S01]  /*0030*/  BSSY B0, `(.L_x_0) ;  /* 0x000000f000007945 */ /* 0x000fe20003800000 */
[--C-:B-1----:R-:W-:Y:S02]  /*0040*/  SHF.R.U32.HI R0, RZ, 0x5, R128.reuse ;  /* 0x00000005ff007819 */ /* 0x102fe40000011680 */
[----:B------:R-:W-:-:S03]  /*0050*/  SHF.R.U32.HI R7, RZ, 0x7, R128 ;  /* 0x00000007ff077819 */ /* 0x000fc60000011680 */
[----:B------:R-:W1:Y:S04]  /*0060*/  SHFL.IDX PT, R3, R0, RZ, 0x1f ;  /* 0x00001fff00037589 */ /* 0x000e6800000e0000 */
[----:B------:R2:W3:Y:S01]  /*0070*/  SHFL.IDX PT, R2, R7, RZ, 0x1f ;  /* 0x00001fff07027589 */ /* 0x0004e200000e0000 */
[----:B-1----:R-:W-:-:S13]  /*0080*/  ISETP.NE.OR P0, PT, R3, RZ, !P0 ;  /* 0x000000ff0300720c */ /* 0x002fda0004705670 */
[----:B0-23--:R-:W-:Y:S05]  /*0090*/  @P0 BRA `(.L_x_1) ;  /* 0x0000000000200947 */ /* 0x00dfea0003800000 */
[----:B------:R-:W-:Y:S02]  /*00a0*/  ULDC.64 UR4, c[0x0][0x198] ;  /* 0x0000660000047ab9 */ /* 0x000fe40000000a00 */
[----:B------:R-:W-:Y:S02]  /*00b0*/  UIADD3 UR6, UP0, UR4, 0xf0, URZ ;  /* 0x000000f004067890 */ /* 0x000fe4000ff1e03f */
[----:B------:R-:W-:Y:S02]  /*00c0*/  UIADD3 UR4, UP1, UR4, 0x1f0, URZ ;  /* 0x000001f004047890 */ /* 0x000fe4000ff3e03f */
[----:B------:R-:W-:Y:S02]  /*00d0*/  UIADD3.X UR7, URZ, UR5, URZ, UP0, !UPT ;  /* 0x000000053f077290 */ /* 0x000fe400087fe43f */
[----:B------:R-:W-:-:S07]  /*00e0*/  UIADD3.X UR5, URZ, UR5, URZ, UP1, !UPT ;  /* 0x000000053f057290 */ /* 0x000fce0008ffe43f */
[----:B------:R0:W-:Y:S02]  /*00f0*/  UTMACCTL.PF [UR6] ;  /* 0x00000000060079b9 */ /* 0x0001e40008040000 */
[----:B------:R0:W-:Y:S02]  /*0100*/  UTMACCTL.PF [UR4] ;  /* 0x00000000040079b9 */ /* 0x0001e40008040000 */
[----:B0-----:R-:W-:Y:S01]  /*0110*/  NOP ;  /* 0x0000000000007918 */ /* 0x001fe20000000000 */
.L_x_1:
[----:B------:R-:W-:Y:S05]  /*0120*/  BSYNC B0 ;  /* 0x0000000000007941 */ /* 0x000fea0003800000 */
.L_x_0:
[----:B------:R-:W0:Y:S02]  /*0130*/  SHFL.IDX PT, R5, R0, RZ, 0x1f ;  /* 0x00001fff00057589 */ /* 0x000e2400000e0000 */
[----:B0-----:R-:W-:-:S13]  /*0140*/  ISETP.NE.AND P0, PT, R5, RZ, PT ;  /* 0x000000ff0500720c */ /* 0x001fda0003f05270 */
[----:B------:R-:W-:Y:S05]  /*0150*/  @P0 BRA `(.L_x_2) ;  /* 0x0000000000480947 */ /* 0x000fea0003800000 */
[----:B------:R-:W0:Y:S01]  /*0160*/  S2UR UR8, SR_CgaCtaId ;  /* 0x00000000000879c3 */ /* 0x000e220000008800 */
[----:B------:R-:W-:Y:S01]  /*0170*/  UMOV UR4, 0x400 ;  /* 0x0000040000047882 */ /* 0x000fe20000000000 */
[----:B------:R-:W-:Y:S01]  /*0180*/  UMOV UR5, 0x1 ;  /* 0x0000000100057882 */ /* 0x000fe20000000000 */
[----:B------:R-:W-:Y:S01]  /*0190*/  UMOV UR6, 0x4 ;  /* 0x0000000400067882 */ /* 0x000fe20000000000 */
[----:B------:R-:W-:Y:S01]  /*01a0*/  ELECT P0, URZ, PT ;  /* 0x00000000003f782f */ /* 0x000fe20003800000 */
[----:B------:R-:W-:-:S04]  /*01b0*/  UIADD3 UR6, -UR6, 0x100000, URZ ;  /* 0x0010000006067890 */ /* 0x000fc8000fffe13f */
[----:B------:R-:W-:Y:S02]  /*01c0*/  USHF.L.U32 UR7, UR6, 0xb, URZ ;  /* 0x0000000b06077899 */ /* 0x000fe4000800063f */
[----:B------:R-:W-:Y:S02]  /*01d0*/  USHF.L.U32 UR6, UR6, 0x1, URZ ;  /* 0x0000000106067899 */ /* 0x000fe4000800063f */
[----:B0-----:R-:W-:Y:S02]  /*01e0*/  ULEA UR8, UR8, UR4, 0x18 ;  /* 0x0000000408087291 */ /* 0x001fe4000f8ec03f */
[----:B------:R-:W-:-:S04]  /*01f0*/  UIADD3 UR4, -UR5, 0x100000, URZ ;  /* 0x0010000005047890 */ /* 0x000fc8000fffe13f */
[----:B------:R-:W-:Y:S02]  /*0200*/  USHF.L.U32 UR5, UR4, 0xb, URZ ;  /* 0x0000000b04057899 */ /* 0x000fe4000800063f */
[----:B------:R-:W-:Y:S01]  /*0210*/  USHF.L.U32 UR4, UR4, 0x1, URZ ;  /* 0x0000000104047899 */ /* 0x000fe2000800063f */
[----:B------:R-:W0:Y:S11]  /*0220*/  FENCE.VIEW.ASYNC.S ;  /* 0x00000000000073c6 */ /* 0x000e360000000000 */
[----:B0-----:R0:W1:Y:S01]  /*0230*/  SYNCS.EXCH.64 URZ, [UR8], UR4 ;  /* 0x00000004083f75b2 */ /* 0x0010620008000100 */
[----:B------:R0:W2:Y:S01]  /*0240*/  SYNCS.EXCH.64 URZ, [UR8+0x10], UR6 ;  /* 0x00001006083f75b2 */ /* 0x0000a20008000100 */
[----:B------:R0:W3:Y:S01]  /*0250*/  SYNCS.EXCH.64 URZ, [UR8+0x8], UR4 ;  /* 0x00000804083f75b2 */ /* 0x0000e20008000100 */
[----:B------:R0:W4:Y:S01]  /*0260*/  SYNCS.EXCH.64 URZ, [UR8+0x18], UR6 ;  /* 0x00001806083f75b2 */ /* 0x0001220008000100 */
[----:B------:R-:W-:Y:S01]  /*0270*/  NOP ;  /* 0x0000000000007918 */ /* 0x000fe20000000000 */
.L_x_2:
[----:B------:R-:W-:Y:S01]  /*0280*/  SHF.R.S32.HI R9, RZ, 0x1f, R128 ;  /* 0x0000001fff097819 */ /* 0x000fe20000011480 */
[----:B------:R-:W5:Y:S01]  /*0290*/  SHFL.IDX PT, R0, R0, RZ, 0x1f ;  /* 0x00001fff00007589 */ /* 0x000f6200000e0000 */
[----:B0-----:R-:W0:Y:S01]  /*02a0*/  S2UR UR8, SR_CTAID.X ;  /* 0x00000000000879c3 */ /* 0x001e220000002500 */
[----:B------:R-:W-:Y:S02]  /*02b0*/  ELECT P0, URZ, PT ;  /* 0x00000000003f782f */ /* 0x000fe40003800000 */
[----:B------:R-:W-:Y:S01]  /*02c0*/  LEA.HI R9, R9, R128, RZ, 0x7 ;  /* 0x0000008009097211 */ /* 0x000fe200078f38ff */
[----:B------:R-:W1:Y:S01]  /*02d0*/  S2R R4, SR_CTAID.Y ;  /* 0x0000000000047919 */ /* 0x000e620000002600 */
[----:B------:R-:W-:Y:S01]  /*02e0*/  SHF.R.S32.HI R6, RZ, 0x1f, R5 ;  /* 0x0000001fff067819 */ /* 0x000fe20000011405 */
[----:B------:R-:W-:Y:S01]  /*02f0*/  ULDC UR4, c[0x0][0x150] ;  /* 0x0000540000047ab9 */ /* 0x000fe20000000800 */
[----:B------:R-:W-:Y:S01]  /*0300*/  LOP3.LUT R9, R9, 0xffffff80, RZ, 0xc0, !PT ;  /* 0xffffff8009097812 */ /* 0x000fe200078ec0ff */
[----:B------:R-:W-:Y:S01]  /*0310*/  NOP ;  /* 0x0000000000007918 */ /* 0x000fe20000000000 */
[----:B------:R-:W-:Y:S01]  /*0320*/  LEA.HI R6, R6, R5, RZ, 0x2 ;  /* 0x0000000506067211 */ /* 0x000fe200078f10ff */
[----:B------:R-:W2:Y:S01]  /*0330*/  LDC R12, c[0x0][0x144] ;  /* 0x00005100ff0c7b82 */ /* 0x000ea20000000800 */
[----:B------:R-:W-:Y:S01]  /*0340*/  IMAD.MOV.U32 R19, RZ, RZ, 0x1 ;  /* 0x00000001ff137424 */ /* 0x000fe200078e00ff */
[----:B------:R-:W-:Y:S01]  /*0350*/  NOP ;  /* 0x0000000000007918 */ /* 0x000fe20000000000 */
[----:B------:R-:W-:Y:S01]  /*0360*/  IMAD.IADD R8, R128, 0x1, -R9 ;  /* 0x0000000180087824 */ /* 0x000fe200078e0a09 */
[----:B------:R-:W-:-:S02]  /*0370*/  LOP3.LUT R6, R6, 0x3ffffffc, RZ, 0xc0, !PT ;  /* 0x3ffffffc06067812 */ /* 0x000fc400078ec0ff */
[----:B------:R-:W-:Y:S02]  /*0380*/  ISETP.NE.AND P3, PT, R2, RZ, PT ;  /* 0x000000ff0200720c */ /* 0x000fe40003f65270 */
[----:B------:R-:W-:Y:S01]  /*0390*/  SHF.R.S32.HI R9, RZ, 0x1f, R8 ;  /* 0x0000001fff097819 */ /* 0x000fe20000011408 */
[----:B------:R-:W-:Y:S01]  /*03a0*/  IMAD.IADD R6, R5, 0x1, -R6 ;  /* 0x0000000105067824 */ /* 0x000fe200078e0a06 */
[----:B------:R-:W3:Y:S02]  /*03b0*/  LDC R14, c[0x0][0x140] ;  /* 0x00005000ff0e7b82 */ /* 0x000ee40000000800 */
[----:B------:R-:W-:Y:S02]  /*03c0*/  LEA.HI R9, R9, R8, RZ, 0x3 ;  /* 0x0000000809097211 */ /* 0x000fe400078f18ff */
[----:B-----5:R-:W-:Y:S02]  /*03d0*/  ISETP.NE.OR P0, PT, R0, RZ, !P0 ;  /* 0x000000ff0000720c */ /* 0x020fe40004705670 */
[----:B------:R-:W-:-:S02]  /*03e0*/  SHF.R.S32.HI R0, RZ, 0x3, R9 ;  /* 0x00000003ff007819 */ /* 0x000fc40000011409 */
[----:B------:R-:W-:Y:S02]  /*03f0*/  SHF.R.S32.HI R9, RZ, 0x1f, R9 ;  /* 0x0000001fff097819 */ /* 0x000fe40000011409 */
[----:B0-----:R-:W-:Y:S02]  /*0400*/  I2FP.F32.U32 R10, UR8 ;  /* 0x00000008000a7c45 */ /* 0x001fe40008201000 */
[----:B------:R-:W-:-:S03]  /*0410*/  LEA.HI R9, R9, R0, RZ, 0x2 ;  /* 0x0000000009097211 */ /* 0x000fc600078f10ff */
[----:B------:R-:W-:Y:S01]  /*0420*/  FMUL R10, R10, UR4 ;  /* 0x000000040a0a7c20 */ /* 0x000fe20008400000 */
[----:B------:R-:W-:Y:S01]  /*0430*/  LOP3.LUT R9, R9, 0xfffffffc, RZ, 0xc0, !PT ;  /* 0xfffffffc09097812 */ /* 0x000fe200078ec0ff */
[----:B------:R-:W-:Y:S01]  /*0440*/  VOTEU.ALL UP0, P0 ;  /* 0x00000000003f7886 */ /* 0x000fe20000000000 */
[----:B-1----:R-:W-:Y:S01]  /*0450*/  I2FP.F32.U32 R13, R4 ;  /* 0x00000004000d7245 */ /* 0x002fe20000201000 */
[----:B------:R-:W-:Y:S01]  /*0460*/  ULDC UR4, c[0x0][0x154] ;  /* 0x0000550000047ab9 */ /* 0x000fe20000000800 */
[----:B------:R-:W-:Y:S01]  /*0470*/  VOTEU.ALL UP1, P0 ;  /* 0x00000000003f7886 */ /* 0x000fe20000020000 */
[----:B------:R-:W0:Y:S01]  /*0480*/  F2I.U32.TRUNC.NTZ R10, R10 ;  /* 0x0000000a000a7305 */ /* 0x000e22000020f000 */
[----:B------:R-:W-:Y:S01]  /*0490*/  IMAD.IADD R9, R0, 0x1, -R9 ;  /* 0x0000000100097824 */ /* 0x000fe200078e0a09 */
[----:B------:R-:W1:Y:S01]  /*04a0*/  @!UP0 S2UR UR7, SR_CgaCtaId ;  /* 0x00000000000789c3 */ /* 0x000e620000008800 */
[----:B------:R-:W-:Y:S01]  /*04b0*/  FMUL R13, R13, UR4 ;  /* 0x000000040d0d7c20 */ /* 0x000fe20008400000 */
[----:B------:R-:W-:Y:S01]  /*04c0*/  SHF.R.S32.HI R0, RZ, 0x1f, R3 ;  /* 0x0000001fff007819 */ /* 0x000fe20000011403 */
[----:B------:R-:W-:Y:S01]  /*04d0*/  IMAD R22, R6, 0x4, R9 ;  /* 0x0000000406167824 */ /* 0x000fe200078e0209 */
[----:B------:R-:W-:Y:S01]  /*04e0*/  UMOV UR4, 0x20 ;  /* 0x0000002000047882 */ /* 0x000fe20000000000 */
[----:B------:R-:W-:Y:S01]  /*04f0*/  @!UP0 UMOV UR6, 0x400 ;  /* 0x0000040000068882 */ /* 0x000fe20000000000 */
[----:B------:R-:W-:Y:S01]  /*0500*/  LEA.HI R0, R0, R3, RZ, 0x2 ;  /* 0x0000000300007211 */ /* 0x000fe200078f10ff */
[----:B------:R-:W5:Y:S01]  /*0510*/  F2I.U32.TRUNC.NTZ R13, R13 ;  /* 0x0000000d000d7305 */ /* 0x000f62000020f000 */
[----:B------:R-:W-:Y:S01]  /*0520*/  LEA.HI R6, R22, R22, RZ, 0x1 ;  /* 0x0000001616067211 */ /* 0x000fe200078f08ff */
[----:B------:R-:W4:Y:S01]  /*0530*/  LDC R9, c[0x0][0x148] ;  /* 0x00005200ff097b82 */ /* 0x000f220000000800 */
[----:B------:R-:W-:Y:S01]  /*0540*/  LOP3.LUT R0, R0, 0xfffffffc, RZ, 0xc0, !PT ;  /* 0xfffffffc00007812 */ /* 0x000fe200078ec0ff */
[----:B------:R-:W-:-:S04]  /*0550*/  @!UP0 UIADD3 UR4, -UR4, 0x100000, URZ ;  /* 0x0010000004048890 */ /* 0x000fc8000fffe13f */
[----:B------:R-:W-:Y:S02]  /*0560*/  @!UP0 USHF.L.U32 UR5, UR4, 0xb, URZ ;  /* 0x0000000b04058899 */ /* 0x000fe4000800063f */
[----:B------:R-:W-:Y:S01]  /*0570*/  @!UP0 USHF.L.U32 UR4, UR4, 0x1, URZ ;  /* 0x0000000104048899 */ /* 0x000fe2000800063f */
[----:B------:R-:W-:Y:S01]  /*0580*/  LOP3.LUT R11, R6, 0xfffffffe, RZ, 0xc0, !PT ;  /* 0xfffffffe060b7812 */ /* 0x000fe200078ec0ff */
[----:B0-----:R-:W-:Y:S01]  /*0590*/  IMAD.MOV R15, RZ, RZ, -R10 ;  /* 0x000000ffff0f7224 */ /* 0x001fe200078e0a0a */
[----:B---3--:R-:W-:Y:S01]  /*05a0*/  ISETP.EQ.U32.AND P2, PT, R14, 0x1, PT ;  /* 0x000000010e00780c */ /* 0x008fe20003f42070 */
[----:B------:R-:W-:Y:S02]  /*05b0*/  IMAD.IADD R3, R3, 0x1, -R0 ;  /* 0x0000000103037824 */ /* 0x000fe400078e0a00 */
[----:B--2---:R-:W-:Y:S02]  /*05c0*/  IMAD R6, R12, R15, UR8 ;  /* 0x000000080c067e24 */ /* 0x004fe4000f8e020f */
[----:B------:R-:W-:Y:S01]  /*05d0*/  IMAD.IADD R11, R22, 0x1, -R11 ;  /* 0x00000001160b7824 */ /* 0x000fe200078e0a0b */
[----:B------:R-:W-:Y:S01]  /*05e0*/  ISETP.NE.AND P1, PT, R3, 0x3, PT ;  /* 0x000000030300780c */ /* 0x000fe20003f25270 */
[----:B-----5:R-:W-:-:S03]  /*05f0*/  IMAD.MOV R24, RZ, RZ, -R13 ;  /* 0x000000ffff187224 */ /* 0x020fc600078e0a0d */
[----:B------:R-:W-:Y:S01]  /*0600*/  ISETP.NE.AND P4, PT, R11, R6, PT ;  /* 0x000000060b00720c */ /* 0x000fe20003f85270 */
[----:B------:R-:W-:Y:S01]  /*0610*/  IMAD.SHL.U32 R11, R22, 0x4, RZ ;  /* 0x00000004160b7824 */ /* 0x000fe200078e00ff */
[----:B-1----:R-:W-:Y:S01]  /*0620*/  @!UP0 ULEA UR6, UR7, UR6, 0x18 ;  /* 0x0000000607068291 */ /* 0x002fe2000f8ec03f */
[----:B------:R-:W-:Y:S01]  /*0630*/  ISETP.EQ.OR P1, PT, R3, RZ, !P1 ;  /* 0x000000ff0300720c */ /* 0x000fe20004f22670 */
[----:B------:R-:W-:Y:S01]  /*0640*/  VOTEU.ALL UP0, P0 ;  /* 0x00000000003f7886 */ /* 0x000fe20000000000 */
[----:B------:R-:W-:Y:S01]  /*0650*/  LOP3.LUT P0, RZ, R8, 0x7, RZ, 0xc0, !PT ;  /* 0x0000000708ff7812 */ /* 0x000fe2000780c0ff */
[----:B------:R-:W-:Y:S01]  /*0660*/  VIADD R8, R2, 0xffffffff ;  /* 0xffffffff02087836 */ /* 0x000fe20000000000 */
[----:B------:R-:W-:Y:S01]  /*0670*/  LOP3.LUT R22, R22, 0xc, R11, 0x78, !PT ;  /* 0x0000000c16167812 */ /* 0x000fe200078e780b */
[----:B----4-:R-:W-:Y:S01]  /*0680*/  IMAD R11, R9, R24, R4 ;  /* 0x00000018090b7224 */ /* 0x010fe200078e0204 */
[----:B------:R-:W-:Y:S02]  /*0690*/  ISETP.EQ.AND P1, PT, R2, RZ, P1 ;  /* 0x000000ff0200720c */ /* 0x000fe40000f22270 */
[----:B------:R-:W-:-:S02]  /*06a0*/  ISETP.LT.U32.AND P0, PT, R22, 0x2, !P0 ;  /* 0x000000021600780c */ /* 0x000fc40004701070 */
[----:B------:R-:W-:Y:S01]  /*06b0*/  @P4 LEA.HI R0, R22, R22, RZ, 0x1 ;  /* 0x0000001616004211 */ /* 0x000fe200078f08ff */
[----:B------:R-:W0:Y:S02]  /*06c0*/  FENCE.VIEW.ASYNC.S ;  /* 0x00000000000073c6 */ /* 0x000e240000000000 */
[----:B0-----:R0:W1:Y:S01]  /*06d0*/  @!UP0 SYNCS.EXCH.64 URZ, [UR6+0x30], UR4 ;  /* 0x00003004063f85b2 */ /* 0x0010620008000100 */
[----:B------:R-:W-:Y:S02]  /*06e0*/  ISETP.GE.U32.AND P6, PT, R8, 0x2, PT ;  /* 0x000000020800780c */ /* 0x000fe40003fc6070 */
[----:B------:R-:W-:Y:S02]  /*06f0*/  @P4 SHF.R.S32.HI R0, RZ, 0x1, R0 ;  /* 0x00000001ff004819 */ /* 0x000fe40000011400 */
[----:B------:R-:W-:Y:S02]  /*0700*/  SEL R18, RZ, 0x1, !P1 ;  /* 0x00000001ff127807 */ /* 0x000fe40004800000 */
[----:B------:R-:W-:-:S02]  /*0710*/  @P4 ISETP.NE.AND P5, PT, R0, R11, PT ;  /* 0x0000000b0000420c */ /* 0x000fc40003fa5270 */
[----:B------:R-:W-:Y:S02]  /*0720*/  SEL R0, RZ, 0x1, !P0 ;  /* 0x00000001ff007807 */ /* 0x000fe40004000000 */
[----:B------:R-:W-:Y:S02]  /*0730*/  @P4 SEL R19, RZ, 0x1, P5 ;  /* 0x00000001ff134807 */ /* 0x000fe40002800000 */
[----:B------:R-:W-:Y:S02]  /*0740*/  SEL R18, R18, 0x2, P6 ;  /* 0x0000000212127807 */ /* 0x000fe40003000000 */
[----:B------:R-:W-:Y:S01]  /*0750*/  LOP3.LUT R19, R19, R0, RZ, 0xc0, !PT ;  /* 0x0000000013137212 */ /* 0x000fe200078ec0ff */
[----:B------:R0:W2:Y:S01]  /*0760*/  @!UP1 SYNCS.EXCH.64 URZ, [UR6+0x38], UR4 ;  /* 0x00003804063f95b2 */ /* 0x0000a20008000100 */
[----:B------:R-:W-:Y:S01]  /*0770*/  LOP3.LUT R0, R128, 0x7f, RZ, 0xc0, !PT ;  /* 0x0000007f80007812 */ /* 0x000fe200078ec0ff */
[----:B------:R-:W-:Y:S01]  /*0780*/  NOP ;  /* 0x0000000000007918 */ /* 0x000fe20000000000 */
[----:B------:R-:W-:Y:S05]  /*0790*/  @!P2 BRA `(.L_x_3) ;  /* 0x000000000008a947 */ /* 0x000fea0003800000 */
[----:B-12---:R-:W-:Y:S01]  /*07a0*/  UCGABAR_ARV ;  /* 0x00000000000079c7 */ /* 0x006fe20008000000 */
[----:B------:R-:W-:Y:S05]  /*07b0*/  BRA `(.L_x_4) ;  /* 0x0000000000047947 */ /* 0x000fea0003800000 */
.L_x_3:
[----:B-12---:R-:W-:Y:S01]  /*07c0*/  NOP ;  /* 0x0000000000007918 */ /* 0x006fe20000000000 */
.L_x_4:
[----:B------:R-:W1:Y:S01]  /*07d0*/  LDC R2, c[0x0][0x65c] ;  /* 0x00019700ff027b82 */ /* 0x000e620000000800 */
[----:B------:R-:W-:Y:S02]  /*07e0*/  IMAD.U32 R10, RZ, RZ, UR8 ;  /* 0x00000008ff0a7e24 */ /* 0x000fe4000f8e00ff */
[----:B------:R-:W-:Y:S01]  /*07f0*/  IMAD.MOV.U32 R11, RZ, RZ, RZ ;  /* 0x000000ffff0b7224 */ /* 0x000fe200078e00ff */
[----:B-1----:R-:W-:-:S04]  /*0800*/  ISETP.NE.AND P1, PT, R2, 0x1, PT ;  /* 0x000000010200780c */ /* 0x002fc80003f25270 */
[----:B------:R-:W-:-:S09]  /*0810*/  P2R R5, PR, RZ, 0x2 ;  /* 0x00000002ff057803 */ /* 0x000fd20000000000 */
[----:B------:R-:W1:Y:S01]  /*0820*/  @P1 LDC R17, c[0x0][0x10] ;  /* 0x00000400ff111b82 */ /* 0x000e620000000800 */
[----:B------:R-:W-:Y:S02]  /*0830*/  @P1 IMAD.MOV.U32 R5, RZ, RZ, RZ ;  /* 0x000000ffff051224 */ /* 0x000fe400078e00ff */
[----:B------:R-:W-:-:S05]  /*0840*/  @P1 IMAD.MOV.U32 R15, RZ, RZ, RZ ;  /* 0x000000ffff0f1224 */ /* 0x000fca00078e00ff */
[----:B------:R-:W2:Y:S01]  /*0850*/  @!P1 LDC R13, c[0x0][0xc] ;  /* 0x00000300ff0d9b82 */ /* 0x000ea20000000800 */
[----:B0-----:R-:W-:Y:S01]  /*0860*/  ULDC UR4, c[0x0][0xc] ;  /* 0x0000030000047ab9 */ /* 0x001fe20000000800 */
[----:B------:R-:W-:Y:S01]  /*0870*/  ULDC UR5, c[0x0][0x10] ;  /* 0x0000040000057ab9 */ /* 0x000fe20000000800 */
[----:B------:R-:W-:Y:S01]  /*0880*/  ULDC UR6, c[0x0][0x14] ;  /* 0x0000050000067ab9 */ /* 0x000fe20000000800 */
[----:B------:R-:W-:-:S04]  /*0890*/  UIMAD.WIDE.U32 UR4, UR4, UR5, URZ ;  /* 0x00000005040472a5 */ /* 0x000fc8000f8e003f */
[----:B------:R-:W-:Y:S02]  /*08a0*/  UIMAD.WIDE.U32 UR38, UR4, UR6, URZ ;  /* 0x00000006042672a5 */ /* 0x000fe4000f8e003f */
[----:B------:R-:W-:-:S04]  /*08b0*/  UIMAD UR41, UR5, UR6, URZ ;  /* 0x00000006052972a4 */ /* 0x000fc8000f8e023f */
[----:B------:R-:W-:Y:S01]  /*08c0*/  UIADD3 UR41, UR39, UR41, URZ ;  /* 0x0000002927297290 */ /* 0x000fe2000fffe03f */
[----:B-1----:R-:W-:-:S04]  /*08d0*/  @P1 IMAD.WIDE.U32 R16, R17, UR8, R4 ;  /* 0x0000000811101c25 */ /* 0x002fc8000f8e0004 */
[----:B------:R-:W-:Y:S02]  /*08e0*/  @P1 IMAD.IADD R17, R17, 0x1, R15 ;  /* 0x0000000111111824 */ /* 0x000fe400078e020f */
[----:B--2---:R-:W-:-:S04]  /*08f0*/  @!P1 IMAD.WIDE.U32 R10, R4, R13, R10 ;  /* 0x0000000d040a9225 */ /* 0x004fc800078e000a */
[----:B------:R-:W-:Y:S02]  /*0900*/  @!P1 IMAD.MOV.U32 R16, RZ, RZ, R10 ;  /* 0x000000ffff109224 */ /* 0x000fe400078e000a */
[----:B------:R-:W-:Y:S01]  /*0910*/  @!P1 IMAD.MOV.U32 R17, RZ, RZ, R11 ;  /* 0x000000ffff119224 */ /* 0x000fe200078e000b */
[----:B------:R-:W-:Y:S06]  /*0920*/  @!P2 BRA `(.L_x_5) ;  /* 0x00000000000ca947 */ /* 0x000fec0003800000 */
[----:B------:R-:W-:Y:S01]  /*0930*/  UCGABAR_WAIT ;  /* 0x0000000000007dc7 */ /* 0x000fe20008000000 */
[----:B------:R-:W-:Y:S01]  /*0940*/  CCTL.IVALL ;  /* 0x00000000ff00798f */ /* 0x000fe20002000000 */
[----:B------:R-:W-:Y:S05]  /*0950*/  BRA `(.L_x_6) ;  /* 0x0000000000047947 */ /* 0x000fea0003800000 */
.L_x_5:
[----:B------:R-:W-:Y:S06]  /*0960*/  BAR.SYNC.DEFER_BLOCKING 0x0 ;  /* 0x0000000000007b1d */ /* 0x000fec0000010000 */
.L_x_6:
[----:B------:R-:W-:Y:S05]  /*0970*/  @!P3 BRA `(.L_x_7) ;  /* 0x000000700084b947 */ /* 0x000fea0003800000 */
[----:B------:R-:W-:-:S13]  /*0980*/  ISETP.GT.U32.AND P0, PT, R8, 0x1, PT ;  /* 0x000000010800780c */ /* 0x000fda0003f04070 */
[----:B------:R-:W-:Y:S05]  /*0990*/  @P0 EXIT ;  /* 0x000000000000094d */ /* 0x000fea0003800000 */
[----:B------:R-:W-:Y:S01]  /*09a0*/  ULDC.64 UR4, c[0x0][0x650] ;  /* 0x0001940000047ab9 */ /* 0x000fe20000000a00 */
[----:B------:R-:W-:Y:S01]  /*09b0*/  PRMT R3, RZ, 0x7610, R3 ;  /* 0x00007610ff037816 */ /* 0x000fe20000000003 */
[----:B------:R-:W-:Y:S01]  /*09c0*/  IMAD.MOV.U32 R123, RZ, RZ, -0x1 ;  /* 0xffffffffff7b7424 */ /* 0x000fe200078e00ff */
[----:B------:R-:W-:Y:S01]  /*09d0*/  ISETP.GE.U32.AND P0, PT, R16, UR4, PT ;  /* 0x0000000410007c0c */ /* 0x000fe2000bf06070 */
[----:B------:R-:W-:Y:S02]  /*09e0*/  IMAD.MOV.U32 R122, RZ, RZ, -0x1 ;  /* 0xffffffffff7a7424 */ /* 0x000fe400078e00ff */
[----:B------:R-:W-:Y:S01]  /*09f0*/  IMAD.MOV.U32 R23, RZ, RZ, -0x1 ;  /* 0xffffffffff177424 */ /* 0x000fe200078e00ff */
[----:B------:R-:W-:-:S13]  /*0a00*/  ISETP.GE.U32.AND.EX P0, PT, R17, UR5, PT, P0 ;  /* 0x0000000511007c0c */ /* 0x000fda000bf06100 */
[----:B------:R-:W-:Y:S05]  /*0a10*/  @P0 BRA `(.L_x_8) ;  /* 0x00000004002c0947 */ /* 0x000fea0003800000 */
[----:B------:R-:W0:Y:S01]  /*0a20*/  LDC.64 R26, c[0x0][0x628] ;  /* 0x00018a00ff1a7b82 */ /* 0x000e220000000a00 */
[----:B------:R-:W-:Y:S02]  /*0a30*/  IMAD.MOV.U32 R10, RZ, RZ, R16 ;  /* 0x000000ffff0a7224 */ /* 0x000fe400078e0010 */
[----:B------:R-:W-:-:S05]  /*0a40*/  IMAD.MOV.U32 R11, RZ, RZ, R17 ;  /* 0x000000ffff0b7224 */ /* 0x000fca00078e0011 */
[----:B------:R-:W1:Y:S08]  /*0a50*/  LDC R8, c[0x0][0x630] ;  /* 0x00018c00ff087b82 */ /* 0x000e700000000800 */
[----:B------:R-:W2:Y:S01]  /*0a60*/  LDC.64 R28, c[0x0][0x620] ;  /* 0x00018800ff1c7b82 */ /* 0x000ea20000000a00 */
[----:B0-----:R-:W-:-:S04]  /*0a70*/  ISETP.NE.U32.AND P0, PT, R26, RZ, PT ;  /* 0x000000ff1a00720c */ /* 0x001fc80003f05070 */
[----:B------:R-:W-:-:S13]  /*0a80*/  ISETP.NE.AND.EX P0, PT, R27, RZ, PT, P0 ;  /* 0x000000ff1b00720c */ /* 0x000fda0003f05300 */
[----:B-12---:R-:W-:Y:S05]  /*0a90*/  @!P0 BRA `(.L_x_9) ;  /* 0x0000000000288947 */ /* 0x006fea0003800000 */
[----:B------:R-:W0:Y:S02]  /*0aa0*/  LDC R3, c[0x0][0x634] ;  /* 0x00018d00ff037b82 */ /* 0x000e240000000800 */
[----:B0-----:R-:W-:-:S05]  /*0ab0*/  IADD3 R3, P0, R16, R3, RZ ;  /* 0x0000000310037210 */ /* 0x001fca0007f1e0ff */
[----:B------:R-:W-:-:S04]  /*0ac0*/  IMAD.X R21, RZ, RZ, R17, P0 ;  /* 0x000000ffff157224 */ /* 0x000fc800000e0611 */
[----:B------:R-:W-:-:S04]  /*0ad0*/  IMAD.WIDE.U32 R10, R21, R26, RZ ;  /* 0x0000001a150a7225 */ /* 0x000fc800078e00ff */
[----:B------:R-:W-:-:S04]  /*0ae0*/  IMAD.WIDE.U32 R12, P0, R3, R27, R10 ;  /* 0x0000001b030c7225 */ /* 0x000fc8000780000a */
[----:B------:R-:W-:-:S04]  /*0af0*/  IMAD.WIDE.U32 R10, R3, R26, RZ ;  /* 0x0000001a030a7225 */ /* 0x000fc800078e00ff */
[----:B------:R-:W-:Y:S01]  /*0b00*/  IMAD.X R15, RZ, RZ, RZ, P0 ;  /* 0x000000ffff0f7224 */ /* 0x000fe200000e06ff */
[----:B------:R-:W-:Y:S01]  /*0b10*/  IADD3 RZ, P0, R11, R12, RZ ;  /* 0x0000000c0bff7210 */ /* 0x000fe20007f1e0ff */
[----:B------:R-:W-:-:S04]  /*0b20*/  IMAD.MOV.U32 R14, RZ, RZ, R13 ;  /* 0x000000ffff0e7224 */ /* 0x000fc800078e000d */
[----:B------:R-:W-:-:S08]  /*0b30*/  IMAD.WIDE.U32.X R10, R21, R27, R14, P0 ;  /* 0x0000001b150a7225 */ /* 0x000fd000000e040e */
.L_x_9:
[----:B------:R-:W0:Y:S01]  /*0b40*/  LDC.64 R32, c[0x0][0x640] ;  /* 0x00019000ff207b82 */ /* 0x000e220000000a00 */
[--C-:B------:R-:W-:Y:S01]  /*0b50*/  SHF.R.U64 R27, R10, R8, R11.reuse ;  /* 0x000000080a1b7219 */ /* 0x100fe2000000120b */
[----:B------:R-:W-:Y:S01]  /*0b60*/  IMAD R31, R9, R24, R4 ;  /* 0x00000018091f7224 */ /* 0x000fe200078e0204 */
[----:B------:R-:W-:Y:S01]  /*0b70*/  SHF.R.U32.HI R3, RZ, R8, R11 ;  /* 0x00000008ff037219 */ /* 0x000fe2000001160b */
[----:B------:R-:W-:Y:S01]  /*0b80*/  IMAD.MOV.U32 R23, RZ, RZ, 0x1 ;  /* 0x00000001ff177424 */ /* 0x000fe200078e00ff */
[----:B------:R-:W-:-:S03]  /*0b90*/  IADD3 R5, P0, RZ, -R27, RZ ;  /* 0x8000001bff057210 */ /* 0x000fc60007f1e0ff */
[----:B------:R-:W1:Y:S02]  /*0ba0*/  LDC R12, c[0x0][0x618] ;  /* 0x00018600ff0c7b82 */ /* 0x000e640000000800 */
[----:B------:R-:W-:Y:S02]  /*0bb0*/  IMAD.X R3, RZ, RZ, ~R3, P0 ;  /* 0x000000ffff037224 */ /* 0x000fe400000e0e03 */
[----:B------:R-:W-:-:S04]  /*0bc0*/  IMAD.WIDE.U32 R10, R5, R28, R16 ;  /* 0x0000001c050a7225 */ /* 0x000fc800078e0010 */
[----:B------:R-:W2:Y:S01]  /*0bd0*/  LDC R20, c[0x0][0x608] ;  /* 0x00018200ff147b82 */ /* 0x000ea20000000800 */
[----:B------:R-:W-:Y:S02]  /*0be0*/  IMAD R8, R3, R28, RZ ;  /* 0x0000001c03087224 */ /* 0x000fe400078e02ff */
[----:B------:R-:W-:Y:S02]  /*0bf0*/  IMAD.MOV.U32 R3, RZ, RZ, -0x1 ;  /* 0xffffffffff037424 */ /* 0x000fe400078e00ff */
[----:B------:R-:W-:-:S03]  /*0c00*/  IMAD R5, R5, R29, R8 ;  /* 0x0000001d05057224 */ /* 0x000fc600078e0208 */
[----:B------:R-:W3:Y:S01]  /*0c10*/  LDC R30, c[0x0][0x658] ;  /* 0x00019600ff1e7b82 */ /* 0x000ee20000000800 */
[----:B------:R-:W-:Y:S01]  /*0c20*/  IMAD.IADD R5, R11, 0x1, R5 ;  /* 0x000000010b057824 */ /* 0x000fe200078e0205 */
[----:B0-----:R-:W-:-:S04]  /*0c30*/  ISETP.NE.U32.AND P0, PT, R32, RZ, PT ;  /* 0x000000ff2000720c */ /* 0x001fc80003f05070 */
[----:B------:R-:W-:Y:S02]  /*0c40*/  ISETP.NE.AND.EX P0, PT, R33, RZ, PT, P0 ;  /* 0x000000ff2100720c */ /* 0x000fe40003f05300 */
[----:B------:R-:W0:Y:S01]  /*0c50*/  LDC R26, c[0x0][0x600] ;  /* 0x00018000ff1a7b82 */ /* 0x000e220000000800 */
[-CC-:B-1----:R-:W-:Y:S02]  /*0c60*/  SHF.R.U64 R14, R10, R12.reuse, R5.reuse ;  /* 0x0000000c0a0e7219 */ /* 0x182fe40000001205 */
[----:B------:R-:W-:-:S05]  /*0c70*/  SHF.R.U32.HI R5, RZ, R12, R5 ;  /* 0x0000000cff057219 */ /* 0x000fca0000011605 */
[----:B------:R-:W1:Y:S01]  /*0c80*/  LDC R15, c[0x0][0x648] ;  /* 0x00019200ff0f7b82 */ /* 0x000e620000000800 */
[-CC-:B--2---:R-:W-:Y:S02]  /*0c90*/  SHF.R.U64 R29, R14, R20.reuse, R5.reuse ;  /* 0x000000140e1d7219 */ /* 0x184fe40000001205 */
[----:B------:R-:W-:-:S05]  /*0ca0*/  SHF.R.U32.HI R5, RZ, R20, R5 ;  /* 0x00000014ff057219 */ /* 0x000fca0000011605 */
[----:B------:R-:W2:Y:S01]  /*0cb0*/  LDC R21, c[0x0][0x638] ;  /* 0x00018e00ff157b82 */ /* 0x000ea20000000800 */
[-CC-:B---3--:R-:W-:Y:S02]  /*0cc0*/  SHF.R.U64 R20, R29, R30.reuse, R5.reuse ;  /* 0x0000001e1d147219 */ /* 0x188fe40000001205 */
[-C--:B------:R-:W-:Y:S02]  /*0cd0*/  SHF.L.U32 R3, R3, R30.reuse, RZ ;  /* 0x0000001e03037219 */ /* 0x080fe400000006ff */
[----:B------:R-:W-:Y:S01]  /*0ce0*/  SHF.R.U32.HI R5, RZ, R30, R5 ;  /* 0x0000001eff057219 */ /* 0x000fe20000011605 */
[----:B------:R-:W-:Y:S01]  /*0cf0*/  IMAD.MOV.U32 R4, RZ, RZ, R20 ;  /* 0x000000ffff047224 */ /* 0x000fe200078e0014 */
[----:B------:R-:W-:Y:S01]  /*0d00*/  LOP3.LUT R12, RZ, R3, RZ, 0x33, !PT ;  /* 0x00000003ff0c7212 */ /* 0x000fe200078e33ff */
[----:B------:R-:W3:Y:S01]  /*0d10*/  LDC R25, c[0x0][0x610] ;  /* 0x00018400ff197b82 */ /* 0x000ee20000000800 */
[----:B------:R-:W-:Y:S05]  /*0d20*/  @!P0 BRA `(.L_x_10) ;  /* 0x0000000000288947 */ /* 0x000fea0003800000 */
[----:B------:R-:W4:Y:S02]  /*0d30*/  LDC R3, c[0x0][0x64c] ;  /* 0x00019300ff037b82 */ /* 0x000f240000000800 */
[----:B----4-:R-:W-:-:S05]  /*0d40*/  IADD3 R3, P0, R20, R3, RZ ;  /* 0x0000000314037210 */ /* 0x010fca0007f1e0ff */
        /* <DEDUP_REMOVED lines=8> */
.L_x_10:
[----:B-1----:R-:W-:Y:S01]  /*0dd0*/  SHF.R.U64 R4, R4, R15, R5 ;  /* 0x0000000f04047219 */ /* 0x002fe20000001205 */
[----:B0-----:R-:W-:Y:S01]  /*0de0*/  VIADD R5, R26, 0xffffffff ;  /* 0xffffffff1a057836 */ /* 0x001fe20000000000 */
[----:B------:R-:W-:Y:S01]  /*0df0*/  SHF.L.U32 R3, R23, R30, RZ ;  /* 0x0000001e17037219 */ /* 0x000fe200000006ff */
[----:B------:R-:W-:Y:S01]  /*0e00*/  IMAD.MOV.U32 R23, RZ, RZ, R27 ;  /* 0x000000ffff177224 */ /* 0x000fe200078e001b */
[----:B------:R-:W-:Y:S01]  /*0e10*/  LOP3.LUT R12, R29, R12, RZ, 0xc0, !PT ;  /* 0x0000000c1d0c7212 */ /* 0x000fe200078ec0ff */
[----:B------:R-:W-:Y:S01]  /*0e20*/  IMAD.MOV R8, RZ, RZ, -R4 ;  /* 0x000000ffff087224 */ /* 0x000fe200078e0a04 */
[----:B------:R-:W-:Y:S02]  /*0e30*/  SEL R6, R6, R31, !P1 ;  /* 0x0000001f06067207 */ /* 0x000fe40004800000 */
[----:B------:R-:W-:Y:S01]  /*0e40*/  LOP3.LUT R5, R14, R5, RZ, 0xc0, !PT ;  /* 0x000000050e057212 */ /* 0x000fe200078ec0ff */
[----:B------:R-:W-:Y:S02]  /*0e50*/  IMAD R9, R3, R4, R12 ;  /* 0x0000000403097224 */ /* 0x000fe400078e020c */
[----:B--2---:R-:W-:-:S02]  /*0e60*/  IMAD R3, R8, R21, R20 ;  /* 0x0000001508037224 */ /* 0x004fc400078e0214 */
[----:B---3--:R-:W-:Y:S02]  /*0e70*/  IMAD R6, R9, R25, R6 ;  /* 0x0000001909067224 */ /* 0x008fe400078e0206 */
[----:B------:R-:W-:Y:S02]  /*0e80*/  IMAD R123, R3, R26, R5 ;  /* 0x0000001a037b7224 */ /* 0x000fe400078e0205 */
[----:B------:R-:W-:-:S03]  /*0e90*/  IMAD.MOV.U32 R4, RZ, RZ, 0x1 ;  /* 0x00000001ff047424 */ /* 0x000fc600078e00ff */
[----:B------:R-:W-:Y:S02]  /*0ea0*/  SEL R122, R123, R6, !P1 ;  /* 0x000000067b7a7207 */ /* 0x000fe40004800000 */
[----:B------:R-:W-:Y:S02]  /*0eb0*/  PRMT R3, R4, 0x7610, R3 ;  /* 0x0000761004037816 */ /* 0x000fe40000000003 */
[----:B------:R-:W-:-:S07]  /*0ec0*/  SEL R123, R6, R123, !P1 ;  /* 0x0000007b067b7207 */ /* 0x000fce0004800000 */
.L_x_8:
[----:B------:R-:W-:-:S08]  /*0ed0*/  NOP ;  /* 0x0000000000007918 */ /* 0x000fd00000000000 */
[----:B------:R-:W0:Y:S02]  /*0ee0*/  USETMAXREG.TRY_ALLOC.CTAPOOL UP0, 0xe8 ;  /* 0x000000e8000079c8 */ /* 0x000e240008000600 */
[----:B0-----:R-:W-:-:S13]  /*0ef0*/  PLOP3.LUT P0, PT, PT, PT, UP0, 0x80, 0x0 ;  /* 0x000000000000781c */ /* 0x001fda0003f0f008 */
[----:B------:R-:W-:Y:S05]  /*0f00*/  @!P0 BRA `(.L_x_8) ;  /* 0xfffffffc00f08947 */ /* 0x000fea000383ffff */
[----:B------:R-:W-:Y:S01]  /*0f10*/  ULDC.64 UR4, c[0x0][0x598] ;  /* 0x0001660000047ab9 */ /* 0x000fe20000000a00 */
[----:B------:R-:W-:Y:S01]  /*0f20*/  ULDC.64 UR36, c[0x0][0x208] ;  /* 0x0000820000247ab9 */ /* 0x000fe20000000a00 */
[----:B------:R-:W-:-:S04]  /*0f30*/  ISETP.NE.U32.AND P0, PT, RZ, UR4, PT ;  /* 0x00000004ff007c0c */ /* 0x000fc8000bf05070 */
[----:B------:R-:W-:-:S13]  /*0f40*/  ISETP.NE.AND.EX P0, PT, RZ, UR5, PT, P0 ;  /* 0x00000005ff007c0c */ /* 0x000fda000bf05300 */
[----:B------:R-:W-:Y:S05]  /*0f50*/  @!P0 BRA `(.L_x_11) ;  /* 0x00000000001c8947 */ /* 0x000fea0003800000 */
[----:B------:R-:W0:Y:S02]  /*0f60*/  LDC.64 R4, c[0x0][0x598] ;  /* 0x00016600ff047b82 */ /* 0x000e240000000a00 */
[----:B0-----:R-:W2:Y:S02]  /*0f70*/  LDG.E.64 R4, desc[UR36][R4.64] ;  /* 0x0000002404047981 */ /* 0x001ea4000c1e1b00 */
[----:B--2---:R-:W-:-:S04]  /*0f80*/  ISETP.NE.U32.AND P0, PT, R4, RZ, PT ;  /* 0x000000ff0400720c */ /* 0x004fc80003f05070 */
[----:B------:R-:W-:-:S13]  /*0f90*/  ISETP.NE.AND.EX P0, PT, R5, RZ, PT, P0 ;  /* 0x000000ff0500720c */ /* 0x000fda0003f05300 */
[----:B------:R-:W-:Y:S05]  /*0fa0*/  @!P0 BRA `(.L_x_11) ;  /* 0x0000000000088947 */ /* 0x000fea0003800000 */
[----:B------:R0:W5:Y:S01]  /*0fb0*/  LD.E R124, desc[UR36][R4.64] ;  /* 0x00000024047c7980 */ /* 0x000162000c101900 */
[----:B------:R-:W-:Y:S05]  /*0fc0*/  BRA `(.L_x_12) ;  /* 0x0000000000247947 */ /* 0x000fea0003800000 */
.L_x_11:
[----:B------:R-:W-:Y:S02]  /*0fd0*/  ULDC.64 UR4, c[0x0][0x588] ;  /* 0x0001620000047ab9 */ /* 0x000fe40000000a00 */
[----:B------:R-:W-:-:S04]  /*0fe0*/  ISETP.NE.U32.AND P0, PT, RZ, UR4, PT ;  /* 0x00000004ff007c0c */ /* 0x000fc8000bf05070 */
[----:B------:R-:W-:-:S13]  /*0ff0*/  ISETP.NE.AND.EX P0, PT, RZ, UR5, PT, P0 ;  /* 0x00000005ff007c0c */ /* 0x000fda000bf05300 */
[----:B------:R-:W-:Y:S05]  /*1000*/  @!P0 BRA `(.L_x_13) ;  /* 0x00000000000c8947 */ /* 0x000fea0003800000 */
[----:B------:R-:W0:Y:S02]  /*1010*/  LDC.64 R124, c[0x0][0x588] ;  /* 0x00016200ff7c7b82 */ /* 0x000e240000000a00 */
[----:B0-----:R1:W5:Y:S01]  /*1020*/  LDG.E R124, desc[UR36][R124.64] ;  /* 0x000000247c7c7981 */ /* 0x001362000c1e1900 */
[----:B------:R-:W-:Y:S05]  /*1030*/  BRA `(.L_x_12) ;  /* 0x0000000000087947 */ /* 0x000fea0003800000 */
.L_x_13:
[----:B------:R-:W-:Y:S02]  /*1040*/  ULDC UR4, c[0x0][0x580] ;  /* 0x0001600000047ab9 */ /* 0x000fe40000000800 */
[----:B------:R-:W-:-:S07]  /*1050*/  IMAD.U32 R124, RZ, RZ, UR4 ;  /* 0x00000004ff7c7e24 */ /* 0x000fce000f8e00ff */
.L_x_12:
[----:B------:R-:W-:Y:S02]  /*1060*/  ULDC.64 UR4, c[0x0][0x5a0] ;  /* 0x0001680000047ab9 */ /* 0x000fe40000000a00 */
[----:B------:R-:W-:-:S04]  /*1070*/  ISETP.NE.U32.AND P0, PT, RZ, UR4, PT ;  /* 0x00000004ff007c0c */ /* 0x000fc8000bf05070 */
[----:B------:R-:W-:-:S13]  /*1080*/  ISETP.NE.AND.EX P0, PT, RZ, UR5, PT, P0 ;  /* 0x00000005ff007c0c */ /* 0x000fda000bf05300 */
[----:B------:R-:W-:Y:S05]  /*1090*/  @!P0 BRA `(.L_x_14) ;  /* 0x00000000001c8947 */ /* 0x000fea0003800000 */
[----:B0-----:R-:W0:Y:S02]  /*10a0*/  LDC.64 R4, c[0x0][0x5a0] ;  /* 0x00016800ff047b82 */ /* 0x001e240000000a00 */
[----:B0-----:R-:W2:Y:S02]  /*10b0*/  LDG.E.64 R4, desc[UR36][R4.64] ;  /* 0x0000002404047981 */ /* 0x001ea4000c1e1b00 */
[----:B--2---:R-:W-:-:S04]  /*10c0*/  ISETP.NE.U32.AND P0, PT, R4, RZ, PT ;  /* 0x000000ff0400720c */ /* 0x004fc80003f05070 */
[----:B------:R-:W-:-:S13]  /*10d0*/  ISETP.NE.AND.EX P0, PT, R5, RZ, PT, P0 ;  /* 0x000000ff0500720c */ /* 0x000fda0003f05300 */
[----:B------:R-:W-:Y:S05]  /*10e0*/  @!P0 BRA `(.L_x_14) ;  /* 0x0000000000088947 */ /* 0x000fea0003800000 */
[----:B-1----:R0:W5:Y:S01]  /*10f0*/  LD.E R125, desc[UR36][R4.64] ;  /* 0x00000024047d7980 */ /* 0x002162000c101900 */
[----:B------:R-:W-:Y:S05]  /*1100*/  BRA `(.L_x_15) ;  /* 0x0000000000247947 */ /* 0x000fea0003800000 */
.L_x_14:
[----:B------:R-:W-:Y:S02]  /*1110*/  ULDC.64 UR4, c[0x0][0x590] ;  /* 0x0001640000047ab9 */ /* 0x000fe40000000a00 */
[----:B------:R-:W-:-:S04]  /*1120*/  ISETP.NE.U32.AND P0, PT, RZ, UR4, PT ;  /* 0x00000004ff007c0c */ /* 0x000fc8000bf05070 */
[----:B------:R-:W-:-:S13]  /*1130*/  ISETP.NE.AND.EX P0, PT, RZ, UR5, PT, P0 ;  /* 0x00000005ff007c0c */ /* 0x000fda000bf05300 */
[----:B------:R-:W-:Y:S05]  /*1140*/  @!P0 BRA `(.L_x_16) ;  /* 0x00000000000c8947 */ /* 0x000fea0003800000 */
[----:B0-----:R-:W1:Y:S02]  /*1150*/  LDC.64 R4, c[0x0][0x590] ;  /* 0x00016400ff047b82 */ /* 0x001e640000000a00 */
[----:B-1----:R1:W5:Y:S01]  /*1160*/  LDG.E R125, desc[UR36][R4.64] ;  /* 0x00000024047d7981 */ /* 0x002362000c1e1900 */
[----:B------:R-:W-:Y:S05]  /*1170*/  BRA `(.L_x_15) ;  /* 0x0000000000087947 */ /* 0x000fea0003800000 */
.L_x_16:
[----:B------:R-:W-:Y:S02]  /*1180*/  ULDC UR4, c[0x0][0x584] ;  /* 0x0001610000047ab9 */ /* 0x000fe40000000800 */
[----:B-1----:R-:W-:-:S07]  /*1190*/  IMAD.U32 R125, RZ, RZ, UR4 ;  /* 0x00000004ff7d7e24 */ /* 0x002fce000f8e00ff */
.L_x_15:
[----:B------:R-:W-:-:S13]  /*11a0*/  LOP3.LUT P0, RZ, R3, 0xff, RZ, 0xc0, !PT ;  /* 0x000000ff03ff7812 */ /* 0x000fda000780c0ff */
[----:B------:R-:W-:Y:S05]  /*11b0*/  @!P0 EXIT ;  /* 0x000000000000894d */ /* 0x000fea0003800000 */
[----:B------:R-:W2:Y:S01]  /*11c0*/  LDC R127, c[0x0][0x658] ;  /* 0x00019600ff7f7b82 */ /* 0x000ea20000000800 */
[----:B------:R-:W-:Y:S01]  /*11d0*/  LOP3.LUT R7, R7, 0x1, RZ, 0xc0, !PT ;  /* 0x0000000107077812 */ /* 0x000fe200078ec0ff */
[----:B------:R-:W-:Y:S01]  /*11e0*/  ULDC.64 UR6, c[0x0][0x288] ;  /* 0x0000a20000067ab9 */ /* 0x000fe20000000a00 */
[----:B------:R-:W-:Y:S01]  /*11f0*/  SHF.R.U32.HI R3, RZ, 0x2, R128 ;  /* 0x00000002ff037819 */ /* 0x000fe20000011680 */
[----:B------:R-:W-:Y:S01]  /*1200*/  UIADD3 UR4, UR7, 0xff, URZ ;  /* 0x000000ff07047890 */ /* 0x000fe2000fffe03f */
[----:B------:R-:W-:Y:S01]  /*1210*/  SHF.R.U32.HI R0, RZ, 0x1, R0 ;  /* 0x00000001ff007819 */ /* 0x000fe20000011600 */
[----:B------:R-:W-:Y:S01]  /*1220*/  IMAD.SHL.U32 R120, R7, 0x40, RZ ;  /* 0x0000004007787824 */ /* 0x000fe200078e00ff */
[----:B------:R-:W-:Y:S01]  /*1230*/  LOP3.LUT R3, R3, 0x7, RZ, 0xc0, !PT ;  /* 0x0000000703037812 */ /* 0x000fe200078ec0ff */
[----:B------:R-:W-:Y:S01]  /*1240*/  USHF.R.S32.HI UR5, URZ, 0x1f, UR4 ;  /* 0x0000001f3f057899 */ /* 0x000fe20008011404 */
[----:B------:R-:W-:Y:S01]  /*1250*/  LOP3.LUT R0, R0, 0x30, RZ, 0xc0, !PT ;  /* 0x0000003000007812 */ /* 0x000fe200078ec0ff */
[----:B------:R-:W-:Y:S01]  /*1260*/  IMAD.MOV.U32 R6, RZ, RZ, 0x1 ;  /* 0x00000001ff067424 */ /* 0x000fe200078e00ff */
[--C-:B------:R-:W-:Y:S01]  /*1270*/  LOP3.LUT R120, R120, 0x40, R3.reuse, 0xe2, !PT ;  /* 0x0000004078787812 */ /* 0x100fe200078ee203 */
[----:B------:R-:W-:Y:S01]  /*1280*/  ULEA.HI UR5, UR5, UR4, URZ, 0x8 ;  /* 0x0000000405057291 */ /* 0x000fe2000f8f403f */
[-C--:B01----:R-:W-:Y:S01]  /*1290*/  IADD3 R4, RZ, -R0.reuse, -R3 ;  /* 0x80000000ff047210 */ /* 0x083fe20007ffe803 */
[----:B------:R-:W-:Y:S01]  /*12a0*/  IMAD.U32 R5, RZ, RZ, UR6 ;  /* 0x00000006ff057e24 */ /* 0x000fe2000f8e00ff */
[----:B------:R-:W-:Y:S01]  /*12b0*/  LOP3.LUT R120, R120, R0, RZ, 0xfc, !PT ;  /* 0x0000000078787212 */ /* 0x000fe200078efcff */
[----:B------:R-:W-:Y:S01]  /*12c0*/  USHF.R.S32.HI UR43, URZ, 0x8, UR5 ;  /* 0x000000083f2b7899 */ /* 0x000fe20008011405 */
[----:B------:R-:W-:Y:S01]  /*12d0*/  IMAD.MOV.U32 R0, RZ, RZ, -0x1 ;  /* 0xffffffffff007424 */ /* 0x000fe200078e00ff */
[C---:B------:R-:W-:Y:S01]  /*12e0*/  LOP3.LUT R126, R128.reuse, 0x3, RZ, 0xc0, !PT ;  /* 0x00000003807e7812 */ /* 0x040fe200078ec0ff */
[----:B------:R-:W-:Y:S01]  /*12f0*/  IMAD R4, R7, -0x40, R4 ;  /* 0xffffffc007047824 */ /* 0x000fe200078e0204 */
[----:B------:R-:W-:Y:S01]  /*1300*/  UISETP.LT.AND UP0, UPT, UR43, 0x1, UPT ;  /* 0x000000012b00788c */ /* 0x000fe2000bf01270 */
[----:B------:R-:W-:Y:S01]  /*1310*/  LOP3.LUT R129, R128, 0x80, RZ, 0xc0, !PT ;  /* 0x0000008080817812 */ /* 0x000fe200078ec0ff */
[----:B------:R-:W-:Y:S01]  /*1320*/  ULDC UR4, c[0x0][0x284] ;  /* 0x0000a10000047ab9 */ /* 0x000fe20000000800 */
[----:B------:R-:W-:Y:S01]  /*1330*/  IMAD R126, R126, -0x2, R5 ;  /* 0xfffffffe7e7e7824 */ /* 0x000fe200078e0205 */
[-C--:B--2---:R-:W-:Y:S01]  /*1340*/  SHF.L.U32 R0, R0, R127.reuse, RZ ;  /* 0x0000007f00007219 */ /* 0x084fe200000006ff */
[----:B------:R-:W-:Y:S01]  /*1350*/  USEL UR44, UR43, 0x1, UP0 ;  /* 0x000000012b2c7887 */ /* 0x000fe20008000000 */
[----:B------:R-:W-:Y:S01]  /*1360*/  SHF.L.U32 R127, R6, R127, RZ ;  /* 0x0000007f067f7219 */ /* 0x000fe200000006ff */
[----:B------:R-:W-:Y:S01]  /*1370*/  IMAD.SHL.U32 R128, R128, 0x2, RZ ;  /* 0x0000000280807824 */ /* 0x000fe200078e00ff */
[----:B------:R-:W-:Y:S01]  /*1380*/  SHF.R.U32.HI R129, RZ, 0x7, R129 ;  /* 0x00000007ff817819 */ /* 0x000fe20000011681 */
[----:B------:R-:W-:Y:S01]  /*1390*/  VIADD R131, R4, UR4 ;  /* 0x0000000404837c36 */ /* 0x000fe20008000000 */
[----:B------:R-:W-:Y:S01]  /*13a0*/  LOP3.LUT R130, RZ, R0, RZ, 0x33, !PT ;  /* 0x00000000ff827212 */ /* 0x000fe200078e33ff */
[----:B------:R-:W-:Y:S01]  /*13b0*/  IMAD.MOV.U32 R121, RZ, RZ, RZ ;  /* 0x000000ffff797224 */ /* 0x000fe200078e00ff */
[----:B------:R-:W-:Y:S01]  /*13c0*/  UIADD3 UR44, UR43, -UR44, URZ ;  /* 0x8000002c2b2c7290 */ /* 0x000fe2000fffe03f */
[----:B------:R-:W-:Y:S01]  /*13d0*/  UMOV UR40, URZ ;  /* 0x0000003f00287c82 */ /* 0x000fe20008000000 */
[----:B------:R-:W-:-:S10]  /*13e0*/  UMOV UR42, URZ ;  /* 0x0000003f002a7c82 */ /* 0x000fd40008000000 */
.L_x_230:
[----:B0-----:R-:W0:Y:S01]  /*13f0*/  SHFL.IDX PT, R0, R129, RZ, 0x1f ;  /* 0x00001fff81007589 */ /* 0x001e2200000e0000 */
[----:B------:R-:W1:Y:S01]  /*1400*/  S2UR UR7, SR_CgaCtaId ;  /* 0x00000000000779c3 */ /* 0x000e620000008800 */
[----:B------:R-:W-:Y:S01]  /*1410*/  UMOV UR6, 0x400 ;  /* 0x0000040000067882 */ /* 0x000fe20000000000 */
[----:B0-----:R-:W-:Y:S01]  /*1420*/  R2UR UR4, R0 ;  /* 0x00000000000472ca */ /* 0x001fe200000e0000 */
[----:B-1----:R-:W-:-:S12]  /*1430*/  ULEA UR6, UR7, UR6, 0x18 ;  /* 0x0000000607067291 */ /* 0x002fd8000f8ec03f */
[----:B------:R-:W-:-:S04]  /*1440*/  ULEA.HI UR5, UR4, UR4, URZ, 0x1 ;  /* 0x0000000404057291 */ /* 0x000fc8000f8f083f */
[----:B------:R-:W-:-:S04]  /*1450*/  ULOP3.LUT UR5, UR5, 0x7fffe, URZ, 0xc0, !UPT ;  /* 0x0007fffe05057892 */ /* 0x000fc8000f8ec03f */
[----:B------:R-:W-:-:S03]  /*1460*/  UIADD3 UR5, UR4, -UR5, URZ ;  /* 0x8000000504057290 */ /* 0x000fc6000fffe03f */
[----:B------:R-:W-:Y:S01]  /*1470*/  ULDC UR4, c[0x0][0x28c] ;  /* 0x0000a30000047ab9 */ /* 0x000fe20000000800 */
[----:B------:R-:W-:Y:S01]  /*1480*/  ULEA UR5, UR5, UR6, 0xd ;  /* 0x0000000605057291 */ /* 0x000fe2000f8e683f */
[----:B------:R-:W-:-:S03]  /*1490*/  ISETP.LT.AND P0, PT, RZ, UR4, PT ;  /* 0x00000004ff007c0c */ /* 0x000fc6000bf01270 */
[----:B------:R-:W-:-:S04]  /*14a0*/  UIADD3 UR5, UR5, 0x100, URZ ;  /* 0x0000010005057890 */ /* 0x000fc8000fffe03f */
[----:B------:R-:W-:-:S04]  /*14b0*/  USHF.R.U32.HI UR5, URZ, 0x4, UR5 ;  /* 0x000000043f057899 */ /* 0x000fc80008011605 */
[----:B------:R-:W-:-:S04]  /*14c0*/  ULOP3.LUT UR5, UR5, 0x3fff, URZ, 0xc0, !UPT ;  /* 0x00003fff05057892 */ /* 0x000fc8000f8ec03f */
[----:B------:R-:W-:Y:S01]  /*14d0*/  ULOP3.LUT UR45, UR5, 0x10000, URZ, 0xfc, !UPT ;  /* 0x00010000052d7892 */ /* 0x000fe2000f8efc3f */
[----:B--2-4-:R-:W-:Y:S11]  /*14e0*/  @P0 BRA `(.L_x_17) ;  /* 0x0000000000400947 */ /* 0x014ff60003800000 */
[----:B------:R-:W-:Y:S01]  /*14f0*/  MOV R0, 0x0 ;  /* 0x0000000000007802 */ /* 0x000fe20000000f00 */
[----:B------:R-:W-:Y:S01]  /*1500*/  ULDC.64 UR4, c[0x4][0x68] ;  /* 0x01001a0000047ab9 */ /* 0x000fe20000000a00 */
[----:B------:R-:W-:Y:S01]  /*1510*/  ULDC.64 UR6, c[0x4][0x8] ;  /* 0x0100020000067ab9 */ /* 0x000fe20000000a00 */
[----:B------:R-:W-:Y:S01]  /*1520*/  IMAD.U32 R4, RZ, RZ, UR4 ;  /* 0x00000004ff047e24 */ /* 0x000fe2000f8e00ff */
[----:B------:R0:W1:Y:S01]  /*1530*/  LDC.64 R14, c[0x4][R0] ;  /* 0x01000000000e7b82 */ /* 0x0000620000000a00 */
[----:B------:R-:W-:Y:S01]  /*1540*/  IMAD.U32 R5, RZ, RZ, UR5 ;  /* 0x00000005ff057e24 */ /* 0x000fe2000f8e00ff */
[----:B------:R-:W-:Y:S01]  /*1550*/  ULDC.64 UR4, c[0x4][0x70] ;  /* 0x01001c0000047ab9 */ /* 0x000fe20000000a00 */
[----:B------:R-:W-:Y:S02]  /*1560*/  IMAD.U32 R10, RZ, RZ, UR6 ;  /* 0x00000006ff0a7e24 */ /* 0x000fe4000f8e00ff */
[----:B------:R-:W-:Y:S02]  /*1570*/  IMAD.U32 R6, RZ, RZ, UR4 ;  /* 0x00000004ff067e24 */ /* 0x000fe4000f8e00ff */
[----:B------:R-:W-:-:S02]  /*1580*/  IMAD.U32 R7, RZ, RZ, UR5 ;  /* 0x00000005ff077e24 */ /* 0x000fc4000f8e00ff */
[----:B------:R-:W-:Y:S02]  /*1590*/  IMAD.U32 R11, RZ, RZ, UR7 ;  /* 0x00000007ff0b7e24 */ /* 0x000fe4000f8e00ff */
[----:B------:R-:W-:Y:S02]  /*15a0*/  IMAD.MOV.U32 R8, RZ, RZ, 0x1e1 ;  /* 0x000001e1ff087424 */ /* 0x000fe400078e00ff */
[----:B------:R-:W-:Y:S02]  /*15b0*/  IMAD.MOV.U32 R12, RZ, RZ, 0x1 ;  /* 0x00000001ff0c7424 */ /* 0x000fe400078e00ff */
[----:B0-----:R-:W-:-:S07]  /*15c0*/  IMAD.MOV.U32 R13, RZ, RZ, RZ ;  /* 0x000000ffff0d7224 */ /* 0x001fce00078e00ff */
[----:B------:R-:W-:-:S07]  /*15d0*/  LEPC R20, `(.L_x_17) ;  /* 0x000000001014794e */ /* 0x000fce0000000000 */
[----:B-1---5:R-:W-:Y:S05]  /*15e0*/  CALL.ABS.NOINC R14 ;  /* 0x000000000e007343 */ /* 0x022fea0003c00000 */
.L_x_17:
[----:B------:R-:W-:-:S04]  /*15f0*/  LOP3.LUT R0, R18, 0x1, RZ, 0xfc, !PT ;  /* 0x0000000112007812 */ /* 0x000fc800078efcff */
[----:B------:R-:W-:-:S13]  /*1600*/  ISETP.NE.AND P0, PT, R0, 0x3, PT ;  /* 0x000000030000780c */ /* 0x000fda0003f05270 */
[----:B------:R-:W-:Y:S05]  /*1610*/  @!P0 BRA `(.L_x_18) ;  /* 0x0000000000048947 */ /* 0x000fea0003800000 */
[----:B------:R-:W-:Y:S01]  /*1620*/  BPT.TRAP 0x1 ;  /* 0x000000040000795c */ /* 0x000fe20000300000 */
.L_x_18:
[----:B------:R-:W0:Y:S01]  /*1630*/  S2UR UR5, SR_CgaCtaId ;  /* 0x00000000000579c3 */ /* 0x000e220000008800 */
[----:B------:R-:W-:Y:S01]  /*1640*/  UMOV UR4, 0x400 ;  /* 0x0000040000047882 */ /* 0x000fe20000000000 */
[----:B------:R-:W-:Y:S02]  /*1650*/  IMAD.U32 R0, RZ, RZ, UR40 ;  /* 0x00000028ff007e24 */ /* 0x000fe4000f8e00ff */
[----:B------:R-:W-:-:S03]  /*1660*/  IMAD.U32 R3, RZ, RZ, UR42 ;  /* 0x0000002aff037e24 */ /* 0x000fc6000f8e00ff */
[----:B------:R-:W-:Y:S01]  /*1670*/  SHF.L.U32 R0, R0, 0x1f, RZ ;  /* 0x0000001f00007819 */ /* 0x000fe200000006ff */
[----:B0-----:R-:W-:-:S06]  /*1680*/  ULEA UR4, UR5, UR4, 0x18 ;  /* 0x0000000405047291 */ /* 0x001fcc000f8ec03f */
[----:B------:R-:W-:-:S04]  /*1690*/  IMAD.U32 R6, RZ, RZ, UR4 ;  /* 0x00000004ff067e24 */ /* 0x000fc8000f8e00ff */
[----:B------:R-:W-:-:S04]  /*16a0*/  IMAD R3, R3, 0x8, R6 ;  /* 0x0000000803037824 */ /* 0x000fc800078e0206 */
[----:B------:R0:W1:Y:S01]  /*16b0*/  SYNCS.PHASECHK.TRANS64.TRYWAIT P1, [R3+URZ], R0 ;  /* 0x00000000030075a7 */ /* 0x000062000802017f */
[----:B------:R-:W-:Y:S05]  /*16c0*/  @!P0 BRA `(.L_x_19) ;  /* 0x0000000000048947 */ /* 0x000fea0003800000 */
[----:B------:R-:W-:Y:S01]  /*16d0*/  BPT.TRAP 0x1 ;  /* 0x000000040000795c */ /* 0x000fe20000300000 */
.L_x_19:
[----:B------:R-:W-:-:S05]  /*16e0*/  IMAD.U32 R4, RZ, RZ, UR44 ;  /* 0x0000002cff047e24 */ /* 0x000fca000f8e00ff */
[----:B------:R-:W-:Y:S01]  /*16f0*/  ISETP.GE.AND P2, PT, R4, 0x1, PT ;  /* 0x000000010400780c */ /* 0x000fe20003f46270 */
[----:B-1----:R-:W-:-:S12]  /*1700*/  @P1 BRA `(.L_x_20) ;  /* 0x0000000000081947 */ /* 0x002fd80003800000 */
[----:B------:R-:W1:Y:S02]  /*1710*/  SYNCS.PHASECHK.TRANS64.TRYWAIT P1, [R3+URZ], R0 ;  /* 0x00000000030075a7 */ /* 0x000e64000802017f */
[----:B-1----:R-:W-:Y:S05]  /*1720*/  @!P1 BRA `(.L_x_21) ;  /* 0x0000007800549947 */ /* 0x002fea0003800000 */
.L_x_20:
[----:B------:R-:W-:Y:S05]  /*1730*/  WARPSYNC.ALL ;  /* 0x0000000000007948 */ /* 0x000fea0003800000 */
[----:B------:R-:W-:Y:S01]  /*1740*/  R2UR UR4, R6 ;  /* 0x00000000060472ca */ /* 0x000fe200000e0000 */
[----:B------:R-:W-:Y:S01]  /*1750*/  ULEA UR8, UR42, UR45, 0xc ;  /* 0x0000002d2a087291 */ /* 0x000fe2000f8e603f */
[----:B------:R-:W-:Y:S01]  /*1760*/  WARPGROUP.ARRIVE ;  /* 0x00000000000079c5 */ /* 0x000fe20000000000 */
[----:B------:R-:W-:Y:S01]  /*1770*/  UMOV UR9, 0x40000040 ;  /* 0x4000004000097882 */ /* 0x000fe20000000000 */
[----:B------:R-:W-:Y:S01]  /*1780*/  UMOV UR11, 0x40000040 ;  /* 0x40000040000b7882 */ /* 0x000fe20000000000 */
[----:B------:R-:W-:Y:S01]  /*1790*/  UIADD3 UR12, UR8, 0x400, URZ ;  /* 0x00000400080c7890 */ /* 0x000fe2000fffe03f */
[----:B------:R-:W-:Y:S01]  /*17a0*/  UMOV UR15, UR11 ;  /* 0x0000000b000f7c82 */ /* 0x000fe20008000000 */
[----:B------:R-:W-:-:S06]  /*17b0*/  UMOV UR13, 0x40000040 ;  /* 0x40000040000d7882 */ /* 0x000fcc0000000000 */
[----:B------:R-:W-:-:S04]  /*17c0*/  UIADD3 UR4, UR4, 0x20100, URZ ;  /* 0x0002010004047890 */ /* 0x000fc8000fffe03f */
[----:B------:R-:W-:-:S04]  /*17d0*/  USHF.R.U32.HI UR4, URZ, 0x4, UR4 ;  /* 0x000000043f047899 */ /* 0x000fc80008011604 */
[----:B------:R-:W-:-:S04]  /*17e0*/  ULOP3.LUT UR4, UR4, 0x3fff, URZ, 0xc0, !UPT ;  /* 0x00003fff04047892 */ /* 0x000fc8000f8ec03f */
[----:B------:R-:W-:-:S04]  /*17f0*/  ULOP3.LUT UR4, UR4, 0x10000, URZ, 0xfc, !UPT ;  /* 0x0001000004047892 */ /* 0x000fc8000f8efc3f */
[----:B------:R-:W-:-:S07]  /*1800*/  UIMAD UR6, UR42, 0x600, UR4 ;  /* 0x000006002a0678a4 */ /* 0x000fce000f8e0204 */
[----:B------:R-:W-:Y:S02]  /*1810*/  UMOV UR10, UR6 ;  /* 0x00000006000a7c82 */ /* 0x000fe40008000000 */
[----:B------:R-:W-:Y:S01]  /*1820*/  IGMMA.64x96x32.S8.S8 R72, gdesc[UR8], RZ, !UPT, gsb0 ;  /* 0x02a00000084879f1 */ /* 0x000fe2000c0410ff */
[----:B------:R-:W-:Y:S02]  /*1830*/  UMOV UR14, UR10 ;  /* 0x0000000a000e7c82 */ /* 0x000fe40008000000 */
[----:B------:R-:W-:Y:S02]  /*1840*/  WARPGROUP.DEPBAR.LE gsb0, 0x0 ;  /* 0x00008000000079c5 */ /* 0x000fe40000010000 */
[----:B------:R-:W-:-:S06]  /*1850*/  WARPGROUP.ARRIVE ;  /* 0x00000000000079c5 */ /* 0x000fcc0000000000 */
[----:B------:R-:W-:Y:S01]  /*1860*/  IGMMA.64x96x32.S8.S8 R24, gdesc[UR12], RZ, !UPT, gsb0 ;  /* 0x02a000000c1879f1 */ /* 0x000fe2000c0410ff */
[----:B------:R-:W-:Y:S02]  /*1870*/  UIADD3 UR12, UR8, 0x2, URZ ;  /* 0x00000002080c7890 */ /* 0x000fe4000fffe03f */
[----:B------:R-:W-:Y:S01]  /*1880*/  UIADD3 UR14, UR6, 0x2, URZ ;  /* 0x00000002060e7890 */ /* 0x000fe2000fffe03f */
[----:B------:R-:W-:Y:S01]  /*1890*/  UMOV UR13, 0x40000040 ;  /* 0x40000040000d7882 */ /* 0x000fe20000000000 */
[----:B------:R-:W-:Y:S01]  /*18a0*/  UMOV UR15, 0x40000040 ;  /* 0x40000040000f7882 */ /* 0x000fe20000000000 */
[----:B------:R-:W-:Y:S02]  /*18b0*/  WARPGROUP.DEPBAR.LE gsb0, 0x0 ;  /* 0x00008000000079c5 */ /* 0x000fe40000010000 */
[----:B------:R-:W-:-:S06]  /*18c0*/  WARPGROUP.ARRIVE ;  /* 0x00000000000079c5 */ /* 0x000fcc0000000000 */
[----:B------:R-:W-:Y:S01]  /*18d0*/  IGMMA.64x96x32.S8.S8 R72, gdesc[UR12], R72, gsb0 ;  /* 0x02a000000c4879f1 */ /* 0x000fe20008041048 */
[----:B------:R-:W-:Y:S01]  /*18e0*/  UIADD3 UR12, UR8, 0x402, URZ ;  /* 0x00000402080c7890 */ /* 0x000fe2000fffe03f */
[----:B------:R-:W-:Y:S01]  /*18f0*/  UMOV UR13, 0x40000040 ;  /* 0x40000040000d7882 */ /* 0x000fe20000000000 */
[----:B------:R-:W-:Y:S02]  /*1900*/  WARPGROUP.DEPBAR.LE gsb0, 0x0 ;  /* 0x00008000000079c5 */ /* 0x000fe40000010000 */
[----:B------:R-:W-:-:S06]  /*1910*/  WARPGROUP.ARRIVE ;  /* 0x00000000000079c5 */ /* 0x000fcc0000000000 */
[----:B------:R-:W-:Y:S01]  /*1920*/  IGMMA.64x96x32.S8.S8 R24, gdesc[UR12], R24, gsb0 ;  /* 0x02a000000c1879f1 */ /* 0x000fe20008041018 */
        /* <DEDUP_REMOVED lines=71> */
[----:B------:R-:W-:Y:S03]  /*1da0*/  IGMMA.64x96x32.S8.S8 R24, gdesc[UR12], R24, gsb0 ;  /* 0x02a000000c1879f1 */ /* 0x000fe60008041018 */
[----:B------:R-:W-:Y:S02]  /*1db0*/  WARPGROUP.DEPBAR.LE gsb0, 0x0 ;  /* 0x00008000000079c5 */ /* 0x000fe40000010000 */
[----:B------:R-:W-:Y:S05]  /*1dc0*/  @!P2 BRA `(.L_x_22) ;  /* 0x00000008003ca947 */ /* 0x000fea0003800000 */
[----:B------:R-:W-:Y:S01]  /*1dd0*/  UIADD3 UR5, UR42, 0x1, URZ ;  /* 0x000000012a057890 */ /* 0x000fe2000fffe03f */
[----:B01----:R-:W-:Y:S02]  /*1de0*/  IMAD.U32 R0, RZ, RZ, UR44 ;  /* 0x0000002cff007e24 */ /* 0x003fe4000f8e00ff */
[----:B------:R-:W-:Y:S01]  /*1df0*/  IMAD.U32 R3, RZ, RZ, UR42 ;  /* 0x0000002aff037e24 */ /* 0x000fe2000f8e00ff */
[----:B------:R-:W-:-:S04]  /*1e00*/  UISETP.NE.AND UP0, UPT, UR5, 0x2, UPT ;  /* 0x000000020500788c */ /* 0x000fc8000bf05270 */
[----:B------:R-:W-:Y:S02]  /*1e10*/  USEL UR6, URZ, 0x1, UP0 ;  /* 0x000000013f067887 */ /* 0x000fe40008000000 */
[----:B------:R-:W-:Y:S02]  /*1e20*/  USEL UR5, UR5, URZ, UP0 ;  /* 0x0000003f05057287 */ /* 0x000fe40008000000 */
[----:B------:R-:W-:-:S06]  /*1e30*/  ULOP3.LUT UR6, UR40, UR6, URZ, 0x3c, !UPT ;  /* 0x0000000628067292 */ /* 0x000fcc000f8e3c3f */
[----:B------:R-:W-:-:S07]  /*1e40*/  IMAD.U32 R7, RZ, RZ, UR6 ;  /* 0x00000006ff077e24 */ /* 0x000fce000f8e00ff */
.L_x_29:
[----:B------:R-:W-:Y:S05]  /*1e50*/  @!P0 BRA `(.L_x_23) ;  /* 0x0000000000048947 */ /* 0x000fea0003800000 */
[----:B------:R-:W-:Y:S01]  /*1e60*/  BPT.TRAP 0x1 ;  /* 0x000000040000795c */ /* 0x000fe20000300000 */
.L_x_23:
[----:B------:R-:W0:Y:S01]  /*1e70*/  S2UR UR7, SR_CgaCtaId ;  /* 0x00000000000779c3 */ /* 0x000e220000008800 */
[----:B------:R-:W-:Y:S01]  /*1e80*/  UMOV UR6, 0x400 ;  /* 0x0000040000067882 */ /* 0x000fe20000000000 */
[----:B------:R-:W-:Y:S01]  /*1e90*/  IMAD.U32 R5, RZ, RZ, UR5 ;  /* 0x00000005ff057e24 */ /* 0x000fe2000f8e00ff */
[----:B------:R-:W-:Y:S01]  /*1ea0*/  SHF.L.U32 R4, R7, 0x1f, RZ ;  /* 0x0000001f07047819 */ /* 0x000fe200000006ff */
[----:B0-----:R-:W-:-:S06]  /*1eb0*/  ULEA UR6, UR7, UR6, 0x18 ;  /* 0x0000000607067291 */ /* 0x001fcc000f8ec03f */
[----:B------:R-:W-:-:S04]  /*1ec0*/  IMAD.U32 R6, RZ, RZ, UR6 ;  /* 0x00000006ff067e24 */ /* 0x000fc8000f8e00ff */
[----:B------:R-:W-:-:S04]  /*1ed0*/  IMAD R5, R5, 0x8, R6 ;  /* 0x0000000805057824 */ /* 0x000fc800078e0206 */
[----:B------:R0:W1:Y:S01]  /*1ee0*/  SYNCS.PHASECHK.TRANS64.TRYWAIT P1, [R5+URZ], R4 ;  /* 0x00000004050075a7 */ /* 0x000062000802017f */
[----:B------:R-:W-:Y:S05]  /*1ef0*/  @!P0 BRA `(.L_x_24) ;  /* 0x0000000000048947 */ /* 0x000fea0003800000 */
[----:B------:R-:W-:Y:S01]  /*1f00*/  BPT.TRAP 0x1 ;  /* 0x000000040000795c */ /* 0x000fe20000300000 */
.L_x_24:
[----:B-1----:R-:W-:Y:S05]  /*1f10*/  @P1 BRA `(.L_x_25) ;  /* 0x0000000000081947 */ /* 0x002fea0003800000 */
[----:B------:R-:W1:Y:S02]  /*1f20*/  SYNCS.PHASECHK.TRANS64.TRYWAIT P1, [R5+URZ], R4 ;  /* 0x00000004050075a7 */ /* 0x000e64000802017f */
[----:B-1----:R-:W-:Y:S05]  /*1f30*/  @!P1 BRA `(.L_x_26) ;  /* 0x0000007000649947 */ /* 0x002fea0003800000 */
.L_x_25:
[----:B------:R-:W-:Y:S01]  /*1f40*/  ULEA UR8, UR5, UR45, 0xc ;  /* 0x0000002d05087291 */ /* 0x000fe2000f8e603f */
[----:B------:R-:W-:Y:S01]  /*1f50*/  WARPGROUP.ARRIVE ;  /* 0x00000000000079c5 */ /* 0x000fe20000000000 */
[----:B------:R-:W-:Y:S01]  /*1f60*/  UIMAD UR6, UR5, 0x600, UR4 ;  /* 0x00000600050678a4 */ /* 0x000fe2000f8e0204 */
[----:B------:R-:W-:Y:S01]  /*1f70*/  UMOV UR9, 0x40000040 ;  /* 0x4000004000097882 */ /* 0x000fe20000000000 */
[----:B------:R-:W-:Y:S01]  /*1f80*/  UMOV UR11, 0x40000040 ;  /* 0x40000040000b7882 */ /* 0x000fe20000000000 */
[----:B------:R-:W-:Y:S01]  /*1f90*/  UIADD3 UR12, UR8, 0x400, URZ ;  /* 0x00000400080c7890 */ /* 0x000fe2000fffe03f */
[----:B------:R-:W-:-:S03]  /*1fa0*/  UMOV UR15, UR11 ;  /* 0x0000000b000f7c82 */ /* 0x000fc60008000000 */
[----:B------:R-:W-:Y:S01]  /*1fb0*/  UMOV UR10, UR6 ;  /* 0x00000006000a7c82 */ /* 0x000fe20008000000 */
[----:B------:R-:W-:Y:S01]  /*1fc0*/  UMOV UR13, 0x40000040 ;  /* 0x40000040000d7882 */ /* 0x000fe20000000000 */
[----:B------:R-:W-:Y:S01]  /*1fd0*/  IGMMA.64x96x32.S8.S8 R72, gdesc[UR8], R72, gsb0 ;  /* 0x02a00000084879f1 */ /* 0x000fe20008041048 */
[----:B------:R-:W-:Y:S02]  /*1fe0*/  UMOV UR14, UR10 ;  /* 0x0000000a000e7c82 */ /* 0x000fe40008000000 */
        /* <DEDUP_REMOVED lines=89> */
[----:B------:R-:W-:Y:S01]  /*2580*/  BPT.TRAP 0x1 ;  /* 0x000000040000795c */ /* 0x000fe20000300000 */
.L_x_27:
[----:B------:R-:W-:-:S13]  /*2590*/  ISETP.NE.AND P1, PT, R19, RZ, PT ;  /* 0x000000ff1300720c */ /* 0x000fda0003f25270 */
[----:B01----:R-:W-:-:S04]  /*25a0*/  @P1 IMAD R4, R3, 0x8, R6 ;  /* 0x0000000803041824 */ /* 0x003fc800078e0206 */
[----:B------:R-:W-:-:S05]  /*25b0*/  @P1 VIADD R5, R4, 0x10 ;  /* 0x0000001004051836 */ /* 0x000fca0000000000 */
[----:B------:R-:W-:-:S04]  /*25c0*/  @P1 PRMT R5, R22, 0x654, R5 ;  /* 0x0000065416051816 */ /* 0x000fc80000000005 */
[----:B------:R0:W-:Y:S01]  /*25d0*/  @P1 SYNCS.ARRIVE.TRANS64.RED.A1T0 RZ, [R5+URZ], RZ ;  /* 0x000000ff05ff19a7 */ /* 0x0001e2000810043f */
[----:B------:R-:W-:-:S13]  /*25e0*/  ISETP.GT.U32.AND P1, PT, R18, 0x1, PT ;  /* 0x000000011200780c */ /* 0x000fda0003f24070 */
[----:B0-----:R-:W-:Y:S05]  /*25f0*/  @P1 BRA `(.L_x_28) ;  /* 0x0000000000041947 */ /* 0x001fea0003800000 */
[----:B------:R-:W-:Y:S01]  /*2600*/  BPT.TRAP 0x1 ;  /* 0x000000040000795c */ /* 0x000fe20000300000 */
.L_x_28:
[----:B------:R-:W-:Y:S01]  /*2610*/  UIADD3 UR5, UR5, 0x1, URZ ;  /* 0x0000000105057890 */ /* 0x000fe2000fffe03f */
[C---:B------:R-:W-:Y:S01]  /*2620*/  ISETP.GT.AND P2, PT, R0.reuse, 0x1, PT ;  /* 0x000000010000780c */ /* 0x040fe20003f44270 */
[----:B------:R-:W-:Y:S02]  /*2630*/  VIADD R3, R3, 0x1 ;  /* 0x0000000103037836 */ /* 0x000fe40000000000 */
[----:B------:R-:W-:Y:S01]  /*2640*/  UISETP.NE.AND UP0, UPT, UR5, 0x2, UPT ;  /* 0x000000020500788c */ /* 0x000fe2000bf05270 */
[----:B------:R-:W-:Y:S02]  /*2650*/  VIADD R0, R0, 0xffffffff ;  /* 0xffffffff00007836 */ /* 0x000fe40000000000 */
[C---:B------:R-:W-:Y:S01]  /*2660*/  ISETP.NE.AND P1, PT, R3.reuse, 0x2, PT ;  /* 0x000000020300780c */ /* 0x040fe20003f25270 */
[----:B------:R-:W-:Y:S02]  /*2670*/  USEL UR6, URZ, 0x1, UP0 ;  /* 0x000000013f067887 */ /* 0x000fe40008000000 */
[----:B------:R-:W-:Y:S01]  /*2680*/  USEL UR5, UR5, URZ, UP0 ;  /* 0x0000003f05057287 */ /* 0x000fe20008000000 */
[----:B------:R-:W-:-:S03]  /*2690*/  SEL R3, R3, RZ, P1 ;  /* 0x000000ff03037207 */ /* 0x000fc60000800000 */
[----:B------:R-:W-:Y:S01]  /*26a0*/  LOP3.LUT R7, R7, UR6, RZ, 0x3c, !PT ;  /* 0x0000000607077c12 */ /* 0x000fe2000f8e3cff */
[----:B------:R-:W-:Y:S07]  /*26b0*/  @P2 BRA `(.L_x_29) ;  /* 0xfffffff400e42947 */ /* 0x000fee000383ffff */
.L_x_22:
[----:B01----:R-:W0:Y:S02]  /*26c0*/  LDC R0, c[0x0][0x28c] ;  /* 0x0000a300ff007b82 */ /* 0x003e240000000800 */
[----:B0-----:R-:W-:-:S13]  /*26d0*/  ISETP.GE.AND P1, PT, R0, 0x1, PT ;  /* 0x000000010000780c */ /* 0x001fda0003f26270 */
[----:B------:R-:W-:Y:S05]  /*26e0*/  @!P1 BRA `(.L_x_30) ;  /* 0x0000000000389947 */ /* 0x000fea0003800000 */
[----:B------:R-:W-:Y:S05]  /*26f0*/  @!P0 BRA `(.L_x_31) ;  /* 0x0000000000048947 */ /* 0x000fea0003800000 */
[----:B------:R-:W-:Y:S01]  /*2700*/  BPT.TRAP 0x1 ;  /* 0x000000040000795c */ /* 0x000fe20000300000 */
.L_x_31:
[----:B------:R-:W-:-:S13]  /*2710*/  ISETP.NE.AND P0, PT, R19, RZ, PT ;  /* 0x000000ff1300720c */ /* 0x000fda0003f05270 */
[----:B------:R-:W-:-:S05]  /*2720*/  VOTEU.ANY UP0, P0 ;  /* 0x00000000003f7886 */ /* 0x000fca0000000100 */
[----:B------:R-:W-:-:S06]  /*2730*/  @UP0 UIADD3 UR4, UR44, UR42, URZ ;  /* 0x0000002a2c040290 */ /* 0x000fcc000fffe03f */
[----:B------:R-:W-:-:S04]  /*2740*/  IMAD.U32 R0, RZ, RZ, UR4 ;  /* 0x00000004ff007e24 */ /* 0x000fc8000f8e00ff */
[----:B------:R-:W-:-:S05]  /*2750*/  @P0 IMAD.SHL.U32 R0, R0, 0x8, RZ ;  /* 0x0000000800000824 */ /* 0x000fca00078e00ff */
[----:B------:R-:W-:-:S04]  /*2760*/  @P0 LOP3.LUT R0, R0, 0x8, RZ, 0xc0, !PT ;  /* 0x0000000800000812 */ /* 0x000fc800078ec0ff */
[----:B------:R-:W-:-:S04]  /*2770*/  @P0 IADD3 R3, R6, 0x10, R0 ;  /* 0x0000001006030810 */ /* 0x000fc80007ffe000 */
[----:B------:R-:W-:-:S04]  /*2780*/  @P0 PRMT R3, R22, 0x654, R3 ;  /* 0x0000065416030816 */ /* 0x000fc80000000003 */
[----:B------:R0:W-:Y:S01]  /*2790*/  @P0 SYNCS.ARRIVE.TRANS64.RED.A1T0 RZ, [R3+URZ], RZ ;  /* 0x000000ff03ff09a7 */ /* 0x0001e2000810043f */
[----:B------:R-:W-:-:S13]  /*27a0*/  ISETP.GT.U32.AND P0, PT, R18, 0x1, PT ;  /* 0x000000011200780c */ /* 0x000fda0003f04070 */
[----:B0-----:R-:W-:Y:S05]  /*27b0*/  @P0 BRA `(.L_x_30) ;  /* 0x0000000000040947 */ /* 0x001fea0003800000 */
[----:B------:R-:W-:Y:S01]  /*27c0*/  BPT.TRAP 0x1 ;  /* 0x000000040000795c */ /* 0x000fe20000300000 */
.L_x_30:
[----:B------:R-:W-:Y:S01]  /*27d0*/  UIADD3 UR42, UR43, UR42, URZ ;  /* 0x0000002a2b2a7290 */ /* 0x000fe2000fffe03f */
[----:B------:R-:W-:Y:S01]  /*27e0*/  IMAD R3, R122, 0x60, RZ ;  /* 0x000000607a037824 */ /* 0x000fe200078e02ff */
[----:B------:R-:W-:Y:S01]  /*27f0*/  ULDC UR5, c[0x0][0x288] ;  /* 0x0000a20000057ab9 */ /* 0x000fe20000000800 */
[----:B------:R-:W-:Y:S01]  /*2800*/  IMAD.SHL.U32 R12, R123, 0x100, RZ ;  /* 0x000001007b0c7824 */ /* 0x000fe200078e00ff */
[----:B------:R-:W-:Y:S01]  /*2810*/  USHF.R.U32.HI UR4, URZ, 0x1, UR42 ;  /* 0x000000013f047899 */ /* 0x000fe2000801162a */
[----:B------:R-:W-:Y:S01]  /*2820*/  SHF.R.S32.HI R122, RZ, 0x1f, R23 ;  /* 0x0000001fff7a7819 */ /* 0x000fe20000011417 */
[----:B------:R-:W-:Y:S01]  /*2830*/  ULDC UR8, c[0x0][0x284] ;  /* 0x0000a10000087ab9 */ /* 0x000fe20000000800 */
[C---:B------:R-:W-:Y:S01]  /*2840*/  ISETP.GE.AND P0, PT, R3.reuse, UR5, PT ;  /* 0x0000000503007c0c */ /* 0x040fe2000bf06270 */
[----:B------:R-:W-:Y:S01]  /*2850*/  ULOP3.LUT UR4, UR4, 0x1, URZ, 0xc0, !UPT ;  /* 0x0000000104047892 */ /* 0x000fe2000f8ec03f */
[----:B------:R-:W-:Y:S01]  /*2860*/  LOP3.LUT R20, R3, 0x6, R128, 0xf8, !PT ;  /* 0x0000000603147812 */ /* 0x000fe200078ef880 */
[----:B------:R-:W-:Y:S01]  /*2870*/  UISETP.GT.U32.AND UP1, UPT, UR42, 0x1, UPT ;  /* 0x000000012a00788c */ /* 0x000fe2000bf24070 */
[----:B------:R-:W-:Y:S01]  /*2880*/  ISETP.GE.OR P0, PT, R12, UR8, P0 ;  /* 0x000000080c007c0c */ /* 0x000fe20008706670 */
[----:B------:R-:W-:Y:S01]  /*2890*/  UISETP.NE.U32.AND UP0, UPT, UR4, 0x1, UPT ;  /* 0x000000010400788c */ /* 0x000fe2000bf05070 */
[----:B------:R-:W-:Y:S01]  /*28a0*/  SHF.R.S32.HI R21, RZ, 0x1f, R20 ;  /* 0x0000001fff157819 */ /* 0x000fe20000011414 */
[----:B------:R-:W-:-:S02]  /*28b0*/  UISETP.LT.U32.AND UP1, UPT, UR43, 0x2, UP1 ;  /* 0x000000022b00788c */ /* 0x000fc40008f21070 */
[----:B------:R-:W-:Y:S01]  /*28c0*/  UISETP.GT.U32.AND UP0, UPT, UR43, 0x1, !UP0 ;  /* 0x000000012b00788c */ /* 0x000fe2000c704070 */
[----:B------:R-:W-:Y:S01]  /*28d0*/  ULDC.64 UR6, c[0x0][0x5d0] ;  /* 0x0001740000067ab9 */ /* 0x000fe20000000a00 */
[----:B------:R-:W-:Y:S01]  /*28e0*/  USEL UR5, URZ, 0x1, !UP1 ;  /* 0x000000013f057887 */ /* 0x000fe2000c800000 */
[----:B------:R-:W-:Y:S01]  /*28f0*/  IMAD R0, R122, UR6, RZ ;  /* 0x000000067a007c24 */ /* 0x000fe2000f8e02ff */
[----:B------:R-:W-:Y:S01]  /*2900*/  USEL UR4, URZ, 0x1, !UP0 ;  /* 0x000000013f047887 */ /* 0x000fe2000c000000 */
[C---:B------:R-:W-:Y:S01]  /*2910*/  IMAD.WIDE.U32 R4, R23.reuse, UR6, R20 ;  /* 0x0000000617047c25 */ /* 0x040fe2000f8e0014 */
[----:B------:R-:W-:Y:S02]  /*2920*/  ULOP3.LUT UR42, UR42, 0x1, URZ, 0xc0, !UPT ;  /* 0x000000012a2a7892 */ /* 0x000fe4000f8ec03f */
[----:B------:R-:W-:Y:S01]  /*2930*/  ULOP3.LUT UR40, UR4, UR40, UR5, 0x96, !UPT ;  /* 0x0000002804287292 */ /* 0x000fe2000f8e9605 */
[----:B------:R-:W-:Y:S02]  /*2940*/  IMAD R7, R23, UR7, R0 ;  /* 0x0000000717077c24 */ /* 0x000fe4000f8e0200 */
[----:B------:R-:W-:-:S02]  /*2950*/  IMAD.MOV.U32 R0, RZ, RZ, -0x1 ;  /* 0xffffffffff007424 */ /* 0x000fc400078e00ff */
[----:B------:R-:W-:Y:S01]  /*2960*/  IMAD.IADD R5, R5, 0x1, R7 ;  /* 0x0000000105057824 */ /* 0x000fe200078e0207 */
[----:B------:R-:W-:Y:S06]  /*2970*/  @P0 BRA `(.L_x_32) ;  /* 0x0000004c00000947 */ /* 0x000fec0003800000 */
[----:B------:R-:W0:Y:S01]  /*2980*/  LDC.64 R134, c[0x0][0x5c8] ;  /* 0x00017200ff867b82 */ /* 0x000e220000000a00 */
[----:B------:R-:W-:Y:S01]  /*2990*/  IMAD.WIDE R10, R123, 0x100, R120 ;  /* 0x000001007b0a7825 */ /* 0x000fe200078e0278 */
[----:B------:R-:W-:Y:S01]  /*29a0*/  ULDC.64 UR4, c[0x0][0x5c0] ;  /* 0x0001700000047ab9 */ /* 0x000fe20000000a00 */
[----:B------:R-:W-:Y:S02]  /*29b0*/  BSSY B0, `(.L_x_32) ;  /* 0x00004bc000007945 */ /* 0x000fe40003800000 */
[----:B------:R-:W-:Y:S02]  /*29c0*/  IMAD.IADD R133, R131, 0x1, -R12 ;  /* 0x0000000183857824 */ /* 0x000fe400078e0a0c */
[----:B------:R-:W-:Y:S02]  /*29d0*/  IMAD.IADD R3, R126, 0x1, -R3 ;  /* 0x000000017e037824 */ /* 0x000fe400078e0a03 */
[-C--:B0-----:R-:W-:Y:S01]  /*29e0*/  IMAD R6, R11, R134.reuse, RZ ;  /* 0x000000860b067224 */ /* 0x081fe200078e02ff */
[----:B------:R-:W-:Y:S01]  /*29f0*/  SHF.L.U64.HI R13, R134, 0x3, R135 ;  /* 0x00000003860d7819 */ /* 0x000fe20000010287 */
[----:B------:R-:W-:-:S04]  /*2a00*/  IMAD.WIDE.U32 R4, R10, R134, R4 ;  /* 0x000000860a047225 */ /* 0x000fc800078e0004 */
[----:B------:R-:W-:Y:S01]  /*2a10*/  IMAD R7, R10, R135, R6 ;  /* 0x000000870a077224 */ /* 0x000fe200078e0206 */
[----:B------:R-:W-:Y:S01]  /*2a20*/  IADD3 R14, P0, R4, UR4, RZ ;  /* 0x00000004040e7c10 */ /* 0x000fe2000ff1e0ff */
[C---:B------:R-:W-:Y:S02]  /*2a30*/  IMAD.SHL.U32 R9, R134.reuse, 0x8, RZ ;  /* 0x0000000886097824 */ /* 0x040fe400078e00ff */
[----:B------:R-:W-:Y:S01]  /*2a40*/  IMAD.IADD R7, R5, 0x1, R7 ;  /* 0x0000000105077824 */ /* 0x000fe200078e0207 */
[-C--:B------:R-:W-:Y:S02]  /*2a50*/  LEA R4, P2, R134, R14.reuse, 0x7 ;  /* 0x0000000e86047211 */ /* 0x080fe400078438ff */
[----:B------:R-:W-:Y:S02]  /*2a60*/  IADD3 R6, P1, R9, R14, RZ ;  /* 0x0000000e09067210 */ /* 0x000fe40007f3e0ff */
[----:B------:R-:W-:Y:S02]  /*2a70*/  IADD3.X R15, R7, UR5, RZ, P0, !PT ;  /* 0x00000005070f7c10 */ /* 0x000fe400087fe4ff */
[----:B-----5:R-:W-:-:S02]  /*2a80*/  ISETP.NE.AND P0, PT, R125, RZ, PT ;  /* 0x000000ff7d00720c */ /* 0x020fc40003f05270 */
[----:B------:R-:W-:Y:S01]  /*2a90*/  LEA.HI.X R5, R134, R15, R135, 0x7, P2 ;  /* 0x0000000f86057211 */ /* 0x000fe200010f3c87 */
[----:B------:R-:W-:Y:S01]  /*2aa0*/  IMAD.X R7, R13, 0x1, R15, P1 ;  /* 0x000000010d077824 */ /* 0x000fe200008e060f */
[----:B------:R-:W-:-:S05]  /*2ab0*/  IADD3 R8, P2, R9, R4, RZ ;  /* 0x0000000409087210 */ /* 0x000fca0007f5e0ff */
[----:B------:R-:W-:-:S04]  /*2ac0*/  IMAD.X R9, R13, 0x1, R5, P2 ;  /* 0x000000010d097824 */ /* 0x000fc800010e0605 */
[----:B------:R-:W-:Y:S05]  /*2ad0*/  @!P0 BRA `(.L_x_33) ;  /* 0x0000003800148947 */ /* 0x000fea0003800000 */
[----:B------:R-:W0:Y:S01]  /*2ae0*/  LDC.64 R134, c[0x0][0x5b0] ;  /* 0x00016c00ff867b82 */ /* 0x000e220000000a00 */
[----:B------:R-:W-:Y:S01]  /*2af0*/  ULDC.64 UR4, c[0x0][0x5b8] ;  /* 0x00016e0000047ab9 */ /* 0x000fe20000000a00 */
[----:B------:R-:W-:Y:S01]  /*2b00*/  ISETP.GE.AND P0, PT, R133, 0x1, PT ;  /* 0x000000018500780c */ /* 0x000fe20003f06270 */
[----:B------:R-:W-:Y:S01]  /*2b10*/  IMAD R122, R122, UR4, RZ ;  /* 0x000000047a7a7c24 */ /* 0x000fe2000f8e02ff */
[----:B------:R-:W-:Y:S01]  /*2b20*/  BSSY B1, `(.L_x_34) ;  /* 0x0000010000017945 */ /* 0x000fe20003800000 */
[----:B------:R-:W-:Y:S01]  /*2b30*/  IMAD.WIDE.U32 R20, R23, UR4, R20 ;  /* 0x0000000417147c25 */ /* 0x000fe2000f8e0014 */
[----:B------:R-:W-:Y:S02]  /*2b40*/  ISETP.LT.OR P3, PT, R3, 0x1, !P0 ;  /* 0x000000010300780c */ /* 0x000fe40004761670 */
[----:B------:R-:W1:Y:S01]  /*2b50*/  LDC.64 R12, c[0x0][0x5a8] ;  /* 0x00016a00ff0c7b82 */ /* 0x000e620000000a00 */
[----:B------:R-:W-:Y:S02]  /*2b60*/  IMAD R23, R23, UR5, R122 ;  /* 0x0000000517177c24 */ /* 0x000fe4000f8e027a */
[----:B------:R-:W-:-:S02]  /*2b70*/  IMAD.MOV.U32 R122, RZ, RZ, R20 ;  /* 0x000000ffff7a7224 */ /* 0x000fc400078e0014 */
[----:B------:R-:W-:Y:S02]  /*2b80*/  IMAD.IADD R123, R21, 0x1, R23 ;  /* 0x00000001157b7824 */ /* 0x000fe400078e0217 */
[-C--:B0-----:R-:W-:Y:S01]  /*2b90*/  IMAD R23, R11, R134.reuse, RZ ;  /* 0x000000860b177224 */ /* 0x081fe200078e02ff */
[----:B------:R-:W-:Y:S01]  /*2ba0*/  SHF.L.U64.HI R139, R134, 0x3, R135 ;  /* 0x00000003868b7819 */ /* 0x000fe20000010287 */
[----:B------:R-:W-:-:S04]  /*2bb0*/  IMAD.WIDE.U32 R136, R10, R134, R122 ;  /* 0x000000860a887225 */ /* 0x000fc800078e007a */
[----:B------:R-:W-:Y:S01]  /*2bc0*/  IMAD R143, R10, R135, R23 ;  /* 0x000000870a8f7224 */ /* 0x000fe200078e0217 */
[----:B-1----:R-:W-:Y:S01]  /*2bd0*/  IADD3 R136, P1, R136, R12, RZ ;  /* 0x0000000c88887210 */ /* 0x002fe20007f3e0ff */
[----:B------:R-:W-:-:S03]  /*2be0*/  IMAD.SHL.U32 R138, R134, 0x8, RZ ;  /* 0x00000008868a7824 */ /* 0x000fc600078e00ff */
[----:B------:R-:W-:Y:S01]  /*2bf0*/  IADD3.X R137, R13, R137, R143, P1, !PT ;  /* 0x000000890d897210 */ /* 0x000fe20000ffe48f */
[----:B------:R-:W-:Y:S08]  /*2c00*/  @P3 BRA `(.L_x_35) ;  /* 0x0000000000043947 */ /* 0x000ff00003800000 */
[----:B------:R0:W5:Y:S02]  /*2c10*/  LDG.E.U8 R132, desc[UR36][R136.64] ;  /* 0x0000002488847981 */ /* 0x000164000c1e1100 */
.L_x_35:
[----:B------:R-:W-:Y:S05]  /*2c20*/  BSYNC B1 ;  /* 0x0000000000017941 */ /* 0x000fea0003800000 */
.L_x_34:
[----:B-----5:R-:W-:Y:S01]  /*2c30*/  LOP3.LUT R23, R132, 0xffff, RZ, 0xc0, !PT ;  /* 0x0000ffff84177812 */ /* 0x020fe200078ec0ff */
[----:B------:R-:W-:Y:S01]  /*2c40*/  IMAD.WIDE.U32 R140, R10, R134, R138 ;  /* 0x000000860a8c7225 */ /* 0x000fe200078e008a */
[----:B------:R-:W-:Y:S01]  /*2c50*/  ISETP.LT.OR P4, PT, R3, 0x2, !P0 ;  /* 0x000000020300780c */ /* 0x000fe20004781670 */
[----:B------:R-:W-:Y:S01]  /*2c60*/  BSSY B1, `(.L_x_36) ;  /* 0x000000e000017945 */ /* 0x000fe20003800000 */
[----:B------:R-:W-:Y:S01]  /*2c70*/  PRMT R142, R23, 0x8880, RZ ;  /* 0x00008880178e7816 */ /* 0x000fe200000000ff */
[----:B------:R-:W-:Y:S01]  /*2c80*/  IMAD.IADD R141, R143, 0x1, R141 ;  /* 0x000000018f8d7824 */ /* 0x000fe200078e028d */
[----:B------:R-:W-:Y:S02]  /*2c90*/  IADD3 R140, P2, P5, R20, R12, R140 ;  /* 0x0000000c148c7210 */ /* 0x000fe40007d5e08c */
[----:B------:R-:W-:Y:S01]  /*2ca0*/  ISETP.GE.AND P1, PT, R133, 0x9, PT ;  /* 0x000000098500780c */ /* 0x000fe20003f26270 */
[----:B------:R-:W-:Y:S01]  /*2cb0*/  IMAD R23, R142, R125, RZ ;  /* 0x0000007d8e177224 */ /* 0x000fe200078e02ff */
[----:B------:R-:W-:-:S02]  /*2cc0*/  IADD3.X R141, R123, R13, R141, P2, P5 ;  /* 0x0000000d7b8d7210 */ /* 0x000fc400017ea48d */
[----:B------:R-:W-:Y:S01]  /*2cd0*/  ISETP.LT.OR P2, PT, R3, 0x1, !P1 ;  /* 0x000000010300780c */ /* 0x000fe20004f41670 */
[----:B------:R-:W-:-:S05]  /*2ce0*/  @!P3 IMAD R143, R72, R124, R23 ;  /* 0x0000007c488fb224 */ /* 0x000fca00078e0217 */
[----:B------:R1:W-:Y:S01]  /*2cf0*/  @!P3 STG.E.U8 desc[UR36][R14.64], R143 ;  /* 0x0000008f0e00b986 */ /* 0x0003e2000c101124 */
[----:B------:R-:W-:Y:S06]  /*2d00*/  @P4 BRA `(.L_x_37) ;  /* 0x00000000000c4947 */ /* 0x000fec0003800000 */
[----:B------:R-:W2:Y:S02]  /*2d10*/  LDG.E.U8 R132, desc[UR36][R136.64+0x1] ;  /* 0x0000012488847981 */ /* 0x000ea4000c1e1100 */
[----:B--2---:R-:W-:-:S05]  /*2d20*/  PRMT R72, R132, 0x8880, RZ ;  /* 0x0000888084487816 */ /* 0x004fca00000000ff */
[----:B------:R-:W-:-:S07]  /*2d30*/  IMAD R23, R72, R125, RZ ;  /* 0x0000007d48177224 */ /* 0x000fce00078e02ff */
.L_x_37:
[----:B------:R-:W-:Y:S05]  /*2d40*/  BSYNC B1 ;  /* 0x0000000000017941 */ /* 0x000fea0003800000 */
.L_x_36:
[----:B------:R-:W-:Y:S01]  /*2d50*/  @!P4 IMAD R73, R73, R124, R23 ;  /* 0x0000007c4949c224 */ /* 0x000fe200078e0217 */
[----:B------:R-:W-:Y:S04]  /*2d60*/  BSSY B1, `(.L_x_38) ;  /* 0x0000006000017945 */ /* 0x000fe80003800000 */
[----:B------:R2:W-:Y:S01]  /*2d70*/  @!P4 STG.E.U8 desc[UR36][R14.64+0x1], R73 ;  /* 0x000001490e00c986 */ /* 0x0005e2000c101124 */
[----:B------:R-:W-:Y:S05]  /*2d80*/  @P2 BRA `(.L_x_39) ;  /* 0x00000000000c2947 */ /* 0x000fea0003800000 */
[----:B------:R-:W3:Y:S02]  /*2d90*/  LDG.E.U8 R132, desc[UR36][R140.64] ;  /* 0x000000248c847981 */ /* 0x000ee4000c1e1100 */
[----:B---3--:R-:W-:-:S05]  /*2da0*/  PRMT R72, R132, 0x8880, RZ ;  /* 0x0000888084487816 */ /* 0x008fca00000000ff */
[----:B------:R-:W-:-:S07]  /*2db0*/  IMAD R23, R72, R125, RZ ;  /* 0x0000007d48177224 */ /* 0x000fce00078e02ff */
.L_x_39:
[----:B------:R-:W-:Y:S05]  /*2dc0*/  BSYNC B1 ;  /* 0x0000000000017941 */ /* 0x000fea0003800000 */
.L_x_38:
[C---:B------:R-:W-:Y:S01]  /*2dd0*/  ISETP.LT.OR P4, PT, R3.reuse, 0x2, !P1 ;  /* 0x000000020300780c */ /* 0x040fe20004f81670 */
[----:B--2---:R-:W-:Y:S01]  /*2de0*/  @!P2 IMAD R73, R74, R124, R23 ;  /* 0x0000007c4a49a224 */ /* 0x004fe200078e0217 */
[----:B------:R-:W-:Y:S01]  /*2df0*/  BSSY B1, `(.L_x_40) ;  /* 0x0000009000017945 */ /* 0x000fe20003800000 */
[C---:B------:R-:W-:Y:S02]  /*2e00*/  ISETP.LT.OR P3, PT, R3.reuse, 0x9, !P0 ;  /* 0x000000090300780c */ /* 0x040fe40004761670 */
[C---:B------:R-:W-:Y:S01]  /*2e10*/  ISETP.LT.OR P5, PT, R3.reuse, 0xa, !P0 ;  /* 0x0000000a0300780c */ /* 0x040fe200047a1670 */
[----:B------:R2:W-:Y:S01]  /*2e20*/  @!P2 STG.E.U8 desc[UR36][R6.64], R73 ;  /* 0x000000490600a986 */ /* 0x0005e2000c101124 */
[----:B------:R-:W-:-:S06]  /*2e30*/  ISETP.LT.OR P2, PT, R3, 0x9, !P1 ;  /* 0x000000090300780c */ /* 0x000fcc0004f41670 */
[----:B------:R-:W-:Y:S07]  /*2e40*/  @P4 BRA `(.L_x_41) ;  /* 0x00000000000c4947 */ /* 0x000fee0003800000 */
[----:B------:R-:W3:Y:S02]  /*2e50*/  LDG.E.U8 R132, desc[UR36][R140.64+0x1] ;  /* 0x000001248c847981 */ /* 0x000ee4000c1e1100 */
[----:B---3--:R-:W-:-:S05]  /*2e60*/  PRMT R72, R132, 0x8880, RZ ;  /* 0x0000888084487816 */ /* 0x008fca00000000ff */
[----:B------:R-:W-:-:S07]  /*2e70*/  IMAD R23, R72, R125, RZ ;  /* 0x0000007d48177224 */ /* 0x000fce00078e02ff */
.L_x_41:
[----:B------:R-:W-:Y:S05]  /*2e80*/  BSYNC B1 ;  /* 0x0000000000017941 */ /* 0x000fea0003800000 */
.L_x_40:
[----:B------:R-:W-:Y:S01]  /*2e90*/  @!P4 IMAD R75, R75, R124, R23 ;  /* 0x0000007c4b4bc224 */ /* 0x000fe200078e0217 */
[----:B------:R-:W-:Y:S04]  /*2ea0*/  BSSY B1, `(.L_x_42) ;  /* 0x0000006000017945 */ /* 0x000fe80003800000 */
[----:B------:R3:W-:Y:S01]  /*2eb0*/  @!P4 STG.E.U8 desc[UR36][R6.64+0x1], R75 ;  /* 0x0000014b0600c986 */ /* 0x0007e2000c101124 */
[----:B------:R-:W-:Y:S05]  /*2ec0*/  @P3 BRA `(.L_x_43) ;  /* 0x00000000000c3947 */ /* 0x000fea0003800000 */
[----:B------:R-:W4:Y:S02]  /*2ed0*/  LDG.E.U8 R132, desc[UR36][R136.64+0x8] ;  /* 0x0000082488847981 */ /* 0x000f24000c1e1100 */
[----:B----4-:R-:W-:-:S05]  /*2ee0*/  PRMT R72, R132, 0x8880, RZ ;  /* 0x0000888084487816 */ /* 0x010fca00000000ff */
[----:B------:R-:W-:-:S07]  /*2ef0*/  IMAD R23, R72, R125, RZ ;  /* 0x0000007d48177224 */ /* 0x000fce00078e02ff */
.L_x_43:
[----:B------:R-:W-:Y:S05]  /*2f00*/  BSYNC B1 ;  /* 0x0000000000017941 */ /* 0x000fea0003800000 */
.L_x_42:
[----:B--2---:R-:W-:Y:S01]  /*2f10*/  @!P3 IMAD R73, R76, R124, R23 ;  /* 0x0000007c4c49b224 */ /* 0x004fe200078e0217 */
[----:B------:R-:W-:Y:S04]  /*2f20*/  BSSY B1, `(.L_x_44) ;  /* 0x0000006000017945 */ /* 0x000fe80003800000 */
[----:B------:R2:W-:Y:S01]  /*2f30*/  @!P3 STG.E.U8 desc[UR36][R14.64+0x8], R73 ;  /* 0x000008490e00b986 */ /* 0x0005e2000c101124 */
[----:B------:R-:W-:Y:S05]  /*2f40*/  @P5 BRA `(.L_x_45) ;  /* 0x00000000000c5947 */ /* 0x000fea0003800000 */
[----:B------:R-:W4:Y:S02]  /*2f50*/  LDG.E.U8 R132, desc[UR36][R136.64+0x9] ;  /* 0x0000092488847981 */ /* 0x000f24000c1e1100 */
[----:B----4-:R-:W-:-:S05]  /*2f60*/  PRMT R72, R132, 0x8880, RZ ;  /* 0x0000888084487816 */ /* 0x010fca00000000ff */
[----:B------:R-:W-:-:S07]  /*2f70*/  IMAD R23, R72, R125, RZ ;  /* 0x0000007d48177224 */ /* 0x000fce00078e02ff */
.L_x_45:
[----:B------:R-:W-:Y:S05]  /*2f80*/  BSYNC B1 ;  /* 0x0000000000017941 */ /* 0x000fea0003800000 */
.L_x_44:
[----:B------:R-:W-:Y:S01]  /*2f90*/  @!P5 IMAD R77, R77, R124, R23 ;  /* 0x0000007c4d4dd224 */ /* 0x000fe200078e0217 */
[----:B------:R-:W-:Y:S04]  /*2fa0*/  BSSY B1, `(.L_x_46) ;  /* 0x0000006000017945 */ /* 0x000fe80003800000 */
[----:B------:R4:W-:Y:S01]  /*2fb0*/  @!P5 STG.E.U8 desc[UR36][R14.64+0x9], R77 ;  /* 0x0000094d0e00d986 */ /* 0x0009e2000c101124 */
[----:B------:R-:W-:Y:S05]  /*2fc0*/  @P2 BRA `(.L_x_47) ;  /* 0x00000000000c2947 */ /* 0x000fea0003800000 */
[----:B------:R-:W5:Y:S02]  /*2fd0*/  LDG.E.U8 R132, desc[UR36][R140.64+0x8] ;  /* 0x000008248c847981 */ /* 0x000f64000c1e1100 */
[----:B-----5:R-:W-:-:S05]  /*2fe0*/  PRMT R72, R132, 0x8880, RZ ;  /* 0x0000888084487816 */ /* 0x020fca00000000ff */
[----:B------:R-:W-:-:S07]  /*2ff0*/  IMAD R23, R72, R125, RZ ;  /* 0x0000007d48177224 */ /* 0x000fce00078e02ff */
.L_x_47:
[----:B------:R-:W-:Y:S05]  /*3000*/  BSYNC B1 ;  /* 0x0000000000017941 */ /* 0x000fea0003800000 */
.L_x_46:
        /* <DEDUP_REMOVED lines=8> */
[----:B------:R-:W5:Y:S02]  /*3090*/  LDG.E.U8 R132, desc[UR36][R140.64+0x9] ;  /* 0x000009248c847981 */ /* 0x000f64000c1e1100 */
[----:B-----5:R-:W-:-:S05]  /*30a0*/  PRMT R72, R132, 0x8880, RZ ;  /* 0x0000888084487816 */ /* 0x020fca00000000ff */
[----:B------:R-:W-:-:S07]  /*30b0*/  IMAD R23, R72, R125, RZ ;  /* 0x0000007d48177224 */ /* 0x000fce00078e02ff */
.L_x_49:
[----:B------:R-:W-:Y:S05]  /*30c0*/  BSYNC B1 ;  /* 0x0000000000017941 */ /* 0x000fea0003800000 */
.L_x_48:
[----:B------:R-:W-:Y:S01]  /*30d0*/  @!P4 IMAD R79, R79, R124, R23 ;  /* 0x0000007c4f4fc224 */ /* 0x000fe200078e0217 */
[----:B------:R-:W-:Y:S04]  /*30e0*/  BSSY B1, `(.L_x_50) ;  /* 0x0000006000017945 */ /* 0x000fe80003800000 */
[----:B------:R0:W-:Y:S01]  /*30f0*/  @!P4 STG.E.U8 desc[UR36][R6.64+0x9], R79 ;  /* 0x0000094f0600c986 */ /* 0x0001e2000c101124 */
[----:B------:R-:W-:Y:S05]  /*3100*/  @P3 BRA `(.L_x_51) ;  /* 0x00000000000c3947 */ /* 0x000fea0003800000 */
[----:B------:R-:W5:Y:S02]  /*3110*/  LDG.E.U8 R132, desc[UR36][R136.64+0x10] ;  /* 0x0000102488847981 */ /* 0x000f64000c1e1100 */
[----:B-----5:R-:W-:-:S05]  /*3120*/  PRMT R72, R132, 0x8880, RZ ;  /* 0x0000888084487816 */ /* 0x020fca00000000ff */
[----:B------:R-:W-:-:S07]  /*3130*/  IMAD R23, R72, R125, RZ ;  /* 0x0000007d48177224 */ /* 0x000fce00078e02ff */
.L_x_51:
[----:B------:R-:W-:Y:S05]  /*3140*/  BSYNC B1 ;  /* 0x0000000000017941 */ /* 0x000fea0003800000 */
.L_x_50:
[----:B--2---:R-:W-:Y:S01]  /*3150*/  @!P3 IMAD R73, R80, R124, R23 ;  /* 0x0000007c5049b224 */ /* 0x004fe200078e0217 */
[----:B------:R-:W-:Y:S04]  /*3160*/  BSSY B1, `(.L_x_52) ;  /* 0x0000006000017945 */ /* 0x000fe80003800000 */
[----:B------:R2:W-:Y:S01]  /*3170*/  @!P3 STG.E.U8 desc[UR36][R14.64+0x10], R73 ;  /* 0x000010490e00b986 */ /* 0x0005e2000c101124 */
[----:B------:R-:W-:Y:S05]  /*3180*/  @P5 BRA `(.L_x_53) ;  /* 0x00000000000c5947 */ /* 0x000fea0003800000 */
[----:B------:R-:W5:Y:S02]  /*3190*/  LDG.E.U8 R132, desc[UR36][R136.64+0x11] ;  /* 0x0000112488847981 */ /* 0x000f64000c1e1100 */
[----:B-----5:R-:W-:-:S05]  /*31a0*/  PRMT R72, R132, 0x8880, RZ ;  /* 0x0000888084487816 */ /* 0x020fca00000000ff */
[----:B------:R-:W-:-:S07]  /*31b0*/  IMAD R23, R72, R125, RZ ;  /* 0x0000007d48177224 */ /* 0x000fce00078e02ff */
.L_x_53:
[----:B------:R-:W-:Y:S05]  /*31c0*/  BSYNC B1 ;  /* 0x0000000000017941 */ /* 0x000fea0003800000 */
.L_x_52:
[----:B------:R-:W-:Y:S01]  /*31d0*/  @!P5 IMAD R81, R81, R124, R23 ;  /* 0x0000007c5151d224 */ /* 0x000fe200078e0217 */
[----:B------:R-:W-:Y:S04]  /*31e0*/  BSSY B1, `(.L_x_54) ;  /* 0x0000006000017945 */ /* 0x000fe80003800000 */
[----:B------:R0:W-:Y:S01]  /*31f0*/  @!P5 STG.E.U8 desc[UR36][R14.64+0x11], R81 ;  /* 0x000011510e00d986 */ /* 0x0001e2000c101124 */
[----:B------:R-:W-:Y:S05]  /*3200*/  @P2 BRA `(.L_x_55) ;  /* 0x00000000000c2947 */ /* 0x000fea0003800000 */
[----:B------:R-:W5:Y:S02]  /*3210*/  LDG.E.U8 R132, desc[UR36][R140.64+0x10] ;  /* 0x000010248c847981 */ /* 0x000f64000c1e1100 */
[----:B-----5:R-:W-:-:S05]  /*3220*/  PRMT R72, R132, 0x8880, RZ ;  /* 0x0000888084487816 */ /* 0x020fca00000000ff */
[----:B------:R-:W-:-:S07]  /*3230*/  IMAD R23, R72, R125, RZ ;  /* 0x0000007d48177224 */ /* 0x000fce00078e02ff */
.L_x_55:
[----:B------:R-:W-:Y:S05]  /*3240*/  BSYNC B1 ;  /* 0x0000000000017941 */ /* 0x000fea0003800000 */
.L_x_54:
        /* <DEDUP_REMOVED lines=11> */
.L_x_57:
[----:B------:R-:W-:Y:S05]  /*3300*/  BSYNC B1 ;  /* 0x0000000000017941 */ /* 0x000fea0003800000 */
.L_x_56:
[----:B------:R-:W-:Y:S01]  /*3310*/  @!P4 IMAD R83, R83, R124, R23 ;  /* 0x0000007c5353c224 */ /* 0x000fe200078e0217 */
[----:B------:R-:W-:Y:S04]  /*3320*/  BSSY B1, `(.L_x_58) ;  /* 0x0000006000017945 */ /* 0x000fe80003800000 */
[----:B------:R0:W-:Y:S01]  /*3330*/  @!P4 STG.E.U8 desc[UR36][R6.64+0x11], R83 ;  /* 0x000011530600c986 */ /* 0x0001e2000c101124 */
[----:B------:R-:W-:Y:S05]  /*3340*/  @P3 BRA `(.L_x_59) ;  /* 0x00000000000c3947 */ /* 0x000fea0003800000 */
[----:B------:R-:W5:Y:S02]  /*3350*/  LDG.E.U8 R132, desc[UR36][R136.64+0x18] ;  /* 0x0000182488847981 */ /* 0x000f64000c1e1100 */
[----:B-----5:R-:W-:-:S05]  /*3360*/  PRMT R72, R132, 0x8880, RZ ;  /* 0x0000888084487816 */ /* 0x020fca00000000ff */
[----:B------:R-:W-:-:S07]  /*3370*/  IMAD R23, R72, R125, RZ ;  /* 0x0000007d48177224 */ /* 0x000fce00078e02ff */
.L_x_59:
[----:B------:R-:W-:Y:S05]  /*3380*/  BSYNC B1 ;  /* 0x0000000000017941 */ /* 0x000fea0003800000 */
.L_x_58:
[----:B--2---:R-:W-:Y:S01]  /*3390*/  @!P3 IMAD R73, R84, R124, R23 ;  /* 0x0000007c5449b224 */ /* 0x004fe200078e0217 */
[----:B------:R-:W-:Y:S04]  /*33a0*/  BSSY B1, `(.L_x_60) ;  /* 0x0000006000017945 */ /* 0x000fe80003800000 */
[----:B------:R2:W-:Y:S01]  /*33b0*/  @!P3 STG.E.U8 desc[UR36][R14.64+0x18], R73 ;  /* 0x000018490e00b986 */ /* 0x0005e2000c101124 */
[----:B------:R-:W-:Y:S05]  /*33c0*/  @P5 BRA `(.L_x_61) ;  /* 0x00000000000c5947 */ /* 0x000fea0003800000 */
[----:B------:R-:W5:Y:S02]  /*33d0*/  LDG.E.U8 R132, desc[UR36][R136.64+0x19] ;  /* 0x0000192488847981 */ /* 0x000f64000c1e1100 */
[----:B-----5:R-:W-:-:S05]  /*33e0*/  PRMT R72, R132, 0x8880, RZ ;  /* 0x0000888084487816 */ /* 0x020fca00000000ff */
[----:B------:R-:W-:-:S07]  /*33f0*/  IMAD R23, R72, R125, RZ ;  /* 0x0000007d48177224 */ /* 0x000fce00078e02ff */
.L_x_61:
[----:B------:R-:W-:Y:S05]  /*3400*/  BSYNC B1 ;  /* 0x0000000000017941 */ /* 0x000fea0003800000 */
.L_x_60:
[----:B------:R-:W-:Y:S01]  /*3410*/  @!P5 IMAD R85, R85, R124, R23 ;  /* 0x0000007c5555d224 */ /* 0x000fe200078e0217 */
[----:B------:R-:W-:Y:S04]  /*3420*/  BSSY B1, `(.L_x_62) ;  /* 0x0000006000017945 */ /* 0x000fe80003800000 */
[----:B------:R0:W-:Y:S01]  /*3430*/  @!P5 STG.E.U8 desc[UR36][R14.64+0x19], R85 ;  /* 0x000019550e00d986 */ /* 0x0001e2000c101124 */
[----:B------:R-:W-:Y:S05]  /*3440*/  @P2 BRA `(.L_x_63) ;  /* 0x00000000000c2947 */ /* 0x000fea0003800000 */
[----:B------:R-:W5:Y:S02]  /*3450*/  LDG.E.U8 R132, desc[UR36][R140.64+0x18] ;  /* 0x000018248c847981 */ /* 0x000f64000c1e1100 */
[----:B-----5:R-:W-:-:S05]  /*3460*/  PRMT R72, R132, 0x8880, RZ ;  /* 0x0000888084487816 */ /* 0x020fca00000000ff */
[----:B------:R-:W-:-:S07]  /*3470*/  IMAD R23, R72, R125, RZ ;  /* 0x0000007d48177224 */ /* 0x000fce00078e02ff */
.L_x_63:
[----:B------:R-:W-:Y:S05]  /*3480*/  BSYNC B1 ;  /* 0x0000000000017941 */ /* 0x000fea0003800000 */
.L_x_62:
        /* <DEDUP_REMOVED lines=11> */
.L_x_65:
[----:B------:R-:W-:Y:S05]  /*3540*/  BSYNC B1 ;  /* 0x0000000000017941 */ /* 0x000fea0003800000 */
.L_x_64:
[----:B------:R-:W-:Y:S01]  /*3550*/  @!P4 IMAD R87, R87, R124, R23 ;  /* 0x0000007c5757c224 */ /* 0x000fe200078e0217 */
[----:B------:R-:W-:Y:S04]  /*3560*/  BSSY B1, `(.L_x_66) ;  /* 0x0000006000017945 */ /* 0x000fe80003800000 */
[----:B------:R0:W-:Y:S01]  /*3570*/  @!P4 STG.E.U8 desc[UR36][R6.64+0x19], R87 ;  /* 0x000019570600c986 */ /* 0x0001e2000c101124 */
[----:B------:R-:W-:Y:S05]  /*3580*/  @P3 BRA `(.L_x_67) ;  /* 0x00000000000c3947 */ /* 0x000fea0003800000 */
[----:B------:R-:W5:Y:S02]  /*3590*/  LDG.E.U8 R132, desc[UR36][R136.64+0x20] ;  /* 0x0000202488847981 */ /* 0x000f64000c1e1100 */
[----:B-----5:R-:W-:-:S05]  /*35a0*/  PRMT R72, R132, 0x8880, RZ ;  /* 0x0000888084487816 */ /* 0x020fca00000000ff */
[----:B------:R-:W-:-:S07]  /*35b0*/  IMAD R23, R72, R125, RZ ;  /* 0x0000007d48177224 */ /* 0x000fce00078e02ff */
.L_x_67:
[----:B------:R-:W-:Y:S05]  /*35c0*/  BSYNC B1 ;  /* 0x0000000000017941 */ /* 0x000fea0003800000 */
.L_x_66:
[----:B--2---:R-:W-:Y:S01]  /*35d0*/  @!P3 IMAD R73, R88, R124, R23 ;  /* 0x0000007c5849b224 */ /* 0x004fe200078e0217 */
[----:B------:R-:W-:Y:S04]  /*35e0*/  BSSY B1, `(.L_x_68) ;  /* 0x0000006000017945 */ /* 0x000fe80003800000 */
[----:B------:R2:W-:Y:S01]  /*35f0*/  @!P3 STG.E.U8 desc[UR36][R14.64+0x20], R73 ;  /* 0x000020490e00b986 */ /* 0x0005e2000c101124 */
[----:B------:R-:W-:Y:S05]  /*3600*/  @P5 BRA `(.L_x_69) ;  /* 0x00000000000c5947 */ /* 0x000fea0003800000 */
[----:B------:R-:W5:Y:S02]  /*3610*/  LDG.E.U8 R132, desc[UR36][R136.64+0x21] ;  /* 0x0000212488847981 */ /* 0x000f64000c1e1100 */
[----:B-----5:R-:W-:-:S05]  /*3620*/  PRMT R72, R132, 0x8880, RZ ;  /* 0x0000888084487816 */ /* 0x020fca00000000ff */
[----:B------:R-:W-:-:S07]  /*3630*/  IMAD R23, R72, R125, RZ ;  /* 0x0000007d48177224 */ /* 0x000fce00078e02ff */
.L_x_69:
[----:B------:R-:W-:Y:S05]  /*3640*/  BSYNC B1 ;  /* 0x0000000000017941 */ /* 0x000fea0003800000 */
.L_x_68:
[----:B------:R-:W-:Y:S01]  /*3650*/  @!P5 IMAD R89, R89, R124, R23 ;  /* 0x0000007c5959d224 */ /* 0x000fe200078e0217 */
[----:B------:R-:W-:Y:S04]  /*3660*/  BSSY B1, `(.L_x_70) ;  /* 0x0000006000017945 */ /* 0x000fe80003800000 */
[----:B------:R0:W-:Y:S01]  /*3670*/  @!P5 STG.E.U8 desc[UR36][R14.64+0x21], R89 ;  /* 0x000021590e00d986 */ /* 0x0001e2000c101124 */
[----:B------:R-:W-:Y:S05]  /*3680*/  @P2 BRA `(.L_x_71) ;  /* 0x00000000000c2947 */ /* 0x000fea0003800000 */
[----:B------:R-:W5:Y:S02]  /*3690*/  LDG.E.U8 R132, desc[UR36][R140.64+0x20] ;  /* 0x000020248c847981 */ /* 0x000f64000c1e1100 */
[----:B-----5:R-:W-:-:S05]  /*36a0*/  PRMT R72, R132, 0x8880, RZ ;  /* 0x0000888084487816 */ /* 0x020fca00000000ff */
[----:B------:R-:W-:-:S07]  /*36b0*/  IMAD R23, R72, R125, RZ ;  /* 0x0000007d48177224 */ /* 0x000fce00078e02ff */
.L_x_71:
[----:B------:R-:W-:Y:S05]  /*36c0*/  BSYNC B1 ;  /* 0x0000000000017941 */ /* 0x000fea0003800000 */
.L_x_70:
        /* <DEDUP_REMOVED lines=11> */
.L_x_73:
[----:B------:R-:W-:Y:S05]  /*3780*/  BSYNC B1 ;  /* 0x0000000000017941 */ /* 0x000fea0003800000 */
.L_x_72:
[----:B------:R-:W-:Y:S01]  /*3790*/  @!P4 IMAD R91, R91, R124, R23 ;  /* 0x0000007c5b5bc224 */ /* 0x000fe200078e0217 */
[----:B------:R-:W-:Y:S04]  /*37a0*/  BSSY B1, `(.L_x_74) ;  /* 0x0000006000017945 */ /* 0x000fe80003800000 */
[----:B------:R0:W-:Y:S01]  /*37b0*/  @!P4 STG.E.U8 desc[UR36][R6.64+0x21], R91 ;  /* 0x0000215b0600c986 */ /* 0x0001e2000c101124 */
[----:B------:R-:W-:Y:S05]  /*37c0*/  @P3 BRA `(.L_x_75) ;  /* 0x00000000000c3947 */ /* 0x000fea0003800000 */
[----:B------:R-:W5:Y:S02]  /*37d0*/  LDG.E.U8 R132, desc[UR36][R136.64+0x28] ;  /* 0x0000282488847981 */ /* 0x000f64000c1e1100 */
[----:B-----5:R-:W-:-:S05]  /*37e0*/  PRMT R72, R132, 0x8880, RZ ;  /* 0x0000888084487816 */ /* 0x020fca00000000ff */
[----:B------:R-:W-:-:S07]  /*37f0*/  IMAD R23, R72, R125, RZ ;  /* 0x0000007d48177224 */ /* 0x000fce00078e02ff */
.L_x_75:
[----:B------:R-:W-:Y:S05]  /*3800*/  BSYNC B1 ;  /* 0x0000000000017941 */ /* 0x000fea0003800000 */
.L_x_74:
[----:B--2---:R-:W-:Y:S01]  /*3810*/  @!P3 IMAD R73, R92, R124, R23 ;  /* 0x0000007c5c49b224 */ /* 0x004fe200078e0217 */
[----:B------:R-:W-:Y:S04]  /*3820*/  BSSY B1, `(.L_x_76) ;  /* 0x0000006000017945 */ /* 0x000fe80003800000 */
[----:B------:R2:W-:Y:S01]  /*3830*/  @!P3 STG.E.U8 desc[UR36][R14.64+0x28], R73 ;  /* 0x000028490e00b986 */ /* 0x0005e2000c101124 */
[----:B------:R-:W-:Y:S05]  /*3840*/  @P5 BRA `(.L_x_77) ;  /* 0x00000000000c5947 */ /* 0x000fea0003800000 */
[----:B------:R-:W5:Y:S02]  /*3850*/  LDG.E.U8 R132, desc[UR36][R136.64+0x29] ;  /* 0x0000292488847981 */ /* 0x000f64000c1e1100 */
[----:B-----5:R-:W-:-:S05]  /*3860*/  PRMT R72, R132, 0x8880, RZ ;  /* 0x0000888084487816 */ /* 0x020fca00000000ff */
[----:B------:R-:W-:-:S07]  /*3870*/  IMAD R23, R72, R125, RZ ;  /* 0x0000007d48177224 */ /* 0x000fce00078e02ff */
.L_x_77:
[----:B------:R-:W-:Y:S05]  /*3880*/  BSYNC B1 ;  /* 0x0000000000017941 */ /* 0x000fea0003800000 */
.L_x_76:
[----:B------:R-:W-:Y:S01]  /*3890*/  @!P5 IMAD R93, R93, R124, R23 ;  /* 0x0000007c5d5dd224 */ /* 0x000fe200078e0217 */
[----:B------:R-:W-:Y:S04]  /*38a0*/  BSSY B1, `(.L_x_78) ;  /* 0x0000006000017945 */ /* 0x000fe80003800000 */
[----:B------:R0:W-:Y:S01]  /*38b0*/  @!P5 STG.E.U8 desc[UR36][R14.64+0x29], R93 ;  /* 0x0000295d0e00d986 */ /* 0x0001e2000c101124 */
[----:B------:R-:W-:Y:S05]  /*38c0*/  @P2 BRA `(.L_x_79) ;  /* 0x00000000000c2947 */ /* 0x000fea0003800000 */
[----:B------:R-:W5:Y:S02]  /*38d0*/  LDG.E.U8 R132, desc[UR36][R140.64+0x28] ;  /* 0x000028248c847981 */ /* 0x000f64000c1e1100 */
[----:B-----5:R-:W-:-:S05]  /*38e0*/  PRMT R72, R132, 0x8880, RZ ;  /* 0x0000888084487816 */ /* 0x020fca00000000ff */
[----:B------:R-:W-:-:S07]  /*38f0*/  IMAD R23, R72, R125, RZ ;  /* 0x0000007d48177224 */ /* 0x000fce00078e02ff */
.L_x_79:
[----:B------:R-:W-:Y:S05]  /*3900*/  BSYNC B1 ;  /* 0x0000000000017941 */ /* 0x000fea0003800000 */
.L_x_78:
        /* <DEDUP_REMOVED lines=11> */
.L_x_81:
[----:B------:R-:W-:Y:S05]  /*39c0*/  BSYNC B1 ;  /* 0x0000000000017941 */ /* 0x000fea0003800000 */
.L_x_80:
[----:B------:R-:W-:Y:S01]  /*39d0*/  @!P4 IMAD R95, R95, R124, R23 ;  /* 0x0000007c5f5fc224 */ /* 0x000fe200078e0217 */
[----:B------:R-:W-:Y:S04]  /*39e0*/  BSSY B1, `(.L_x_82) ;  /* 0x0000006000017945 */ /* 0x000fe80003800000 */
[----:B------:R0:W-:Y:S01]  /*39f0*/  @!P4 STG.E.U8 desc[UR36][R6.64+0x29], R95 ;  /* 0x0000295f0600c986 */ /* 0x0001e2000c101124 */
[----:B------:R-:W-:Y:S05]  /*3a00*/  @P3 BRA `(.L_x_83) ;  /* 0x00000000000c3947 */ /* 0x000fea0003800000 */
[----:B------:R-:W5:Y:S02]  /*3a10*/  LDG.E.U8 R132, desc[UR36][R136.64+0x30] ;  /* 0x0000302488847981 */ /* 0x000f64000c1e1100 */
[----:B-----5:R-:W-:-:S05]  /*3a20*/  PRMT R72, R132, 0x8880, RZ ;  /* 0x0000888084487816 */ /* 0x020fca00000000ff */
[----:B------:R-:W-:-:S07]  /*3a30*/  IMAD R23, R72, R125, RZ ;  /* 0x0000007d48177224 */ /* 0x000fce00078e02ff */
.L_x_83:
[----:B------:R-:W-:Y:S05]  /*3a40*/  BSYNC B1 ;  /* 0x0000000000017941 */ /* 0x000fea0003800000 */
.L_x_82:
[----:B--2---:R-:W-:Y:S01]  /*3a50*/  @!P3 IMAD R73, R96, R124, R23 ;  /* 0x0000007c6049b224 */ /* 0x004fe200078e0217 */
[----:B------:R-:W-:Y:S04]  /*3a60*/  BSSY B1, `(.L_x_84) ;  /* 0x0000006000017945 */ /* 0x000fe80003800000 */
[----:B------:R2:W-:Y:S01]  /*3a70*/  @!P3 STG.E.U8 desc[UR36][R14.64+0x30], R73 ;  /* 0x000030490e00b986 */ /* 0x0005e2000c101124 */
[----:B------:R-:W-:Y:S05]  /*3a80*/  @P5 BRA `(.L_x_85) ;  /* 0x00000000000c5947 */ /* 0x000fea0003800000 */
[----:B------:R-:W5:Y:S02]  /*3a90*/  LDG.E.U8 R132, desc[UR36][R136.64+0x31] ;  /* 0x0000312488847981 */ /* 0x000f64000c1e1100 */
[----:B-----5:R-:W-:-:S05]  /*3aa0*/  PRMT R72, R132, 0x8880, RZ ;  /* 0x0000888084487816 */ /* 0x020fca00000000ff */
[----:B------:R-:W-:-:S07]  /*3ab0*/  IMAD R23, R72, R125, RZ ;  /* 0x0000007d48177224 */ /* 0x000fce00078e02ff */
.L_x_85:
[----:B------:R-:W-:Y:S05]  /*3ac0*/  BSYNC B1 ;  /* 0x0000000000017941 */ /* 0x000fea0003800000 */
.L_x_84:
[----:B------:R-:W-:Y:S01]  /*3ad0*/  @!P5 IMAD R97, R97, R124, R23 ;  /* 0x0000007c6161d224 */ /* 0x000fe200078e0217 */
[----:B------:R-:W-:Y:S04]  /*3ae0*/  BSSY B1, `(.L_x_86) ;  /* 0x0000006000017945 */ /* 0x000fe80003800000 */
[----:B------:R0:W-:Y:S01]  /*3af0*/  @!P5 STG.E.U8 desc[UR36][R14.64+0x31], R97 ;  /* 0x000031610e00d986 */ /* 0x0001e2000c101124 */
[----:B------:R-:W-:Y:S05]  /*3b00*/  @P2 BRA `(.L_x_87) ;  /* 0x00000000000c2947 */ /* 0x000fea0003800000 */
[----:B------:R-:W5:Y:S02]  /*3b10*/  LDG.E.U8 R132, desc[UR36][R140.64+0x30] ;  /* 0x000030248c847981 */ /* 0x000f64000c1e1100 */
[----:B-----5:R-:W-:-:S05]  /*3b20*/  PRMT R72, R132, 0x8880, RZ ;  /* 0x0000888084487816 */ /* 0x020fca00000000ff */
[----:B------:R-:W-:-:S07]  /*3b30*/  IMAD R23, R72, R125, RZ ;  /* 0x0000007d48177224 */ /* 0x000fce00078e02ff */
.L_x_87:
[----:B------:R-:W-:Y:S05]  /*3b40*/  BSYNC B1 ;  /* 0x0000000000017941 */ /* 0x000fea0003800000 */
.L_x_86:
        /* <DEDUP_REMOVED lines=11> */
.L_x_89:
[----:B------:R-:W-:Y:S05]  /*3c00*/  BSYNC B1 ;  /* 0x0000000000017941 */ /* 0x000fea0003800000 */
.L_x_88:
[----:B------:R-:W-:Y:S01]  /*3c10*/  @!P4 IMAD R99, R99, R124, R23 ;  /* 0x0000007c6363c224 */ /* 0x000fe200078e0217 */
[----:B------:R-:W-:Y:S04]  /*3c20*/  BSSY B1, `(.L_x_90) ;  /* 0x0000006000017945 */ /* 0x000fe80003800000 */
[----:B------:R0:W-:Y:S01]  /*3c30*/  @!P4 STG.E.U8 desc[UR36][R6.64+0x31], R99 ;  /* 0x000031630600c986 */ /* 0x0001e2000c101124 */
[----:B------:R-:W-:Y:S05]  /*3c40*/  @P3 BRA `(.L_x_91) ;  /* 0x00000000000c3947 */ /* 0x000fea0003800000 */
[----:B------:R-:W5:Y:S02]  /*3c50*/  LDG.E.U8 R132, desc[UR36][R136.64+0x38] ;  /* 0x0000382488847981 */ /* 0x000f64000c1e1100 */
[----:B-----5:R-:W-:-:S05]  /*3c60*/  PRMT R72, R132, 0x8880, RZ ;  /* 0x0000888084487816 */ /* 0x020fca00000000ff */
[----:B------:R-:W-:-:S07]  /*3c70*/  IMAD R23, R72, R125, RZ ;  /* 0x0000007d48177224 */ /* 0x000fce00078e02ff */
.L_x_91:
[----:B------:R-:W-:Y:S05]  /*3c80*/  BSYNC B1 ;  /* 0x0000000000017941 */ /* 0x000fea0003800000 */
.L_x_90:
[----:B--2---:R-:W-:Y:S01]  /*3c90*/  @!P3 IMAD R73, R100, R124, R23 ;  /* 0x0000007c6449b224 */ /* 0x004fe200078e0217 */
[----:B------:R-:W-:Y:S04]  /*3ca0*/  BSSY B1, `(.L_x_92) ;  /* 0x0000006000017945 */ /* 0x000fe80003800000 */
[----:B------:R2:W-:Y:S01]  /*3cb0*/  @!P3 STG.E.U8 desc[UR36][R14.64+0x38], R73 ;  /* 0x000038490e00b986 */ /* 0x0005e2000c101124 */
[----:B------:R-:W-:Y:S05]  /*3cc0*/  @P5 BRA `(.L_x_93) ;  /* 0x00000000000c5947 */ /* 0x000fea0003800000 */
[----:B------:R-:W5:Y:S02]  /*3cd0*/  LDG.E.U8 R132, desc[UR36][R136.64+0x39] ;  /* 0x0000392488847981 */ /* 0x000f64000c1e1100 */
[----:B-----5:R-:W-:-:S05]  /*3ce0*/  PRMT R72, R132, 0x8880, RZ ;  /* 0x0000888084487816 */ /* 0x020fca00000000ff */
[----:B------:R-:W-:-:S07]  /*3cf0*/  IMAD R23, R72, R125, RZ ;  /* 0x0000007d48177224 */ /* 0x000fce00078e02ff */
.L_x_93:
[----:B------:R-:W-:Y:S05]  /*3d00*/  BSYNC B1 ;  /* 0x0000000000017941 */ /* 0x000fea0003800000 */
.L_x_92:
[----:B------:R-:W-:Y:S01]  /*3d10*/  @!P5 IMAD R101, R101, R124, R23 ;  /* 0x0000007c6565d224 */ /* 0x000fe200078e0217 */
[----:B------:R-:W-:Y:S04]  /*3d20*/  BSSY B1, `(.L_x_94) ;  /* 0x0000006000017945 */ /* 0x000fe80003800000 */
[----:B------:R0:W-:Y:S01]  /*3d30*/  @!P5 STG.E.U8 desc[UR36][R14.64+0x39], R101 ;  /* 0x000039650e00d986 */ /* 0x0001e2000c101124 */
[----:B------:R-:W-:Y:S05]  /*3d40*/  @P2 BRA `(.L_x_95) ;  /* 0x00000000000c2947 */ /* 0x000fea0003800000 */
[----:B------:R-:W5:Y:S02]  /*3d50*/  LDG.E.U8 R132, desc[UR36][R140.64+0x38] ;  /* 0x000038248c847981 */ /* 0x000f64000c1e1100 */
[----:B-----5:R-:W-:-:S05]  /*3d60*/  PRMT R72, R132, 0x8880, RZ ;  /* 0x0000888084487816 */ /* 0x020fca00000000ff */
[----:B------:R-:W-:-:S07]  /*3d70*/  IMAD R23, R72, R125, RZ ;  /* 0x0000007d48177224 */ /* 0x000fce00078e02ff */
.L_x_95:
[----:B------:R-:W-:Y:S05]  /*3d80*/  BSYNC B1 ;  /* 0x0000000000017941 */ /* 0x000fea0003800000 */
.L_x_94:
        /* <DEDUP_REMOVED lines=11> */
.L_x_97:
[----:B------:R-:W-:Y:S05]  /*3e40*/  BSYNC B1 ;  /* 0x0000000000017941 */ /* 0x000fea0003800000 */
.L_x_96:
[----:B------:R-:W-:Y:S01]  /*3e50*/  @!P4 IMAD R103, R103, R124, R23 ;  /* 0x0000007c6767c224 */ /* 0x000fe200078e0217 */
[----:B------:R-:W-:Y:S04]  /*3e60*/  BSSY B1, `(.L_x_98) ;  /* 0x0000006000017945 */ /* 0x000fe80003800000 */
[----:B------:R0:W-:Y:S01]  /*3e70*/  @!P4 STG.E.U8 desc[UR36][R6.64+0x39], R103 ;  /* 0x000039670600c986 */ /* 0x0001e2000c101124 */
[----:B------:R-:W-:Y:S05]  /*3e80*/  @P3 BRA `(.L_x_99) ;  /* 0x00000000000c3947 */ /* 0x000fea0003800000 */
[----:B------:R-:W5:Y:S02]  /*3e90*/  LDG.E.U8 R132, desc[UR36][R136.64+0x40] ;  /* 0x0000402488847981 */ /* 0x000f64000c1e1100 */
[----:B-----5:R-:W-:-:S05]  /*3ea0*/  PRMT R72, R132, 0x8880, RZ ;  /* 0x0000888084487816 */ /* 0x020fca00000000ff */
[----:B------:R-:W-:-:S07]  /*3eb0*/  IMAD R23, R72, R125, RZ ;  /* 0x0000007d48177224 */ /* 0x000fce00078e02ff */
.L_x_99:
[----:B------:R-:W-:Y:S05]  /*3ec0*/  BSYNC B1 ;  /* 0x0000000000017941 */ /* 0x000fea0003800000 */
.L_x_98:
[----:B--2---:R-:W-:Y:S01]  /*3ed0*/  @!P3 IMAD R73, R104, R124, R23 ;  /* 0x0000007c6849b224 */ /* 0x004fe200078e0217 */
[----:B------:R-:W-:Y:S04]  /*3ee0*/  BSSY B1, `(.L_x_100) ;  /* 0x0000006000017945 */ /* 0x000fe80003800000 */
[----:B------:R2:W-:Y:S01]  /*3ef0*/  @!P3 STG.E.U8 desc[UR36][R14.64+0x40], R73 ;  /* 0x000040490e00b986 */ /* 0x0005e2000c101124 */
[----:B------:R-:W-:Y:S05]  /*3f00*/  @P5 BRA `(.L_x_101) ;  /* 0x00000000000c5947 */ /* 0x000fea0003800000 */
[----:B------:R-:W5:Y:S02]  /*3f10*/  LDG.E.U8 R132, desc[UR36][R136.64+0x41] ;  /* 0x0000412488847981 */ /* 0x000f64000c1e1100 */
[----:B-----5:R-:W-:-:S05]  /*3f20*/  PRMT R72, R132, 0x8880, RZ ;  /* 0x0000888084487816 */ /* 0x020fca00000000ff */
[----:B------:R-:W-:-:S07]  /*3f30*/  IMAD R23, R72, R125, RZ ;  /* 0x0000007d48177224 */ /* 0x000fce00078e02ff */
.L_x_101:
[----:B------:R-:W-:Y:S05]  /*3f40*/  BSYNC B1 ;  /* 0x0000000000017941 */ /* 0x000fea0003800000 */
.L_x_100:
[----:B------:R-:W-:Y:S01]  /*3f50*/  @!P5 IMAD R105, R105, R124, R23 ;  /* 0x0000007c6969d224 */ /* 0x000fe200078e0217 */
[----:B------:R-:W-:Y:S04]  /*3f60*/  BSSY B1, `(.L_x_102) ;  /* 0x0000006000017945 */ /* 0x000fe80003800000 */
[----:B------:R0:W-:Y:S01]  /*3f70*/  @!P5 STG.E.U8 desc[UR36][R14.64+0x41], R105 ;  /* 0x000041690e00d986 */ /* 0x0001e2000c101124 */
[----:B------:R-:W-:Y:S05]  /*3f80*/  @P2 BRA `(.L_x_103) ;  /* 0x00000000000c2947 */ /* 0x000fea0003800000 */
[----:B------:R-:W5:Y:S02]  /*3f90*/  LDG.E.U8 R132, desc[UR36][R140.64+0x40] ;  /* 0x000040248c847981 */ /* 0x000f64000c1e1100 */
[----:B-----5:R-:W-:-:S05]  /*3fa0*/  PRMT R72, R132, 0x8880, RZ ;  /* 0x0000888084487816 */ /* 0x020fca00000000ff */
[----:B------:R-:W-:-:S07]  /*3fb0*/  IMAD R23, R72, R125, RZ ;  /* 0x0000007d48177224 */ /* 0x000fce00078e02ff */
.L_x_103:
[----:B------:R-:W-:Y:S05]  /*3fc0*/  BSYNC B1 ;  /* 0x0000000000017941 */ /* 0x000fea0003800000 */
.L_x_102:
        /* <DEDUP_REMOVED lines=11> */
.L_x_105:
[----:B------:R-:W-:Y:S05]  /*4080*/  BSYNC B1 ;  /* 0x0000000000017941 */ /* 0x000fea0003800000 */
.L_x_104:
[----:B------:R-:W-:Y:S01]  /*4090*/  @!P4 IMAD R107, R107, R124, R23 ;  /* 0x0000007c6b6bc224 */ /* 0x000fe200078e0217 */
[----:B------:R-:W-:Y:S04]  /*40a0*/  BSSY B1, `(.L_x_106) ;  /* 0x0000006000017945 */ /* 0x000fe80003800000 */
[----:B------:R0:W-:Y:S01]  /*40b0*/  @!P4 STG.E.U8 desc[UR36][R6.64+0x41], R107 ;  /* 0x0000416b0600c986 */ /* 0x0001e2000c101124 */
[----:B------:R-:W-:Y:S05]  /*40c0*/  @P3 BRA `(.L_x_107) ;  /* 0x00000000000c3947 */ /* 0x000fea0003800000 */
[----:B------:R-:W5:Y:S02]  /*40d0*/  LDG.E.U8 R132, desc[UR36][R136.64+0x48] ;  /* 0x0000482488847981 */ /* 0x000f64000c1e1100 */
[----:B-----5:R-:W-:-:S05]  /*40e0*/  PRMT R72, R132, 0x8880, RZ ;  /* 0x0000888084487816 */ /* 0x020fca00000000ff */
[----:B------:R-:W-:-:S07]  /*40f0*/  IMAD R23, R72, R125, RZ ;  /* 0x0000007d48177224 */ /* 0x000fce00078e02ff */
.L_x_107:
[----:B------:R-:W-:Y:S05]  /*4100*/  BSYNC B1 ;  /* 0x0000000000017941 */ /* 0x000fea0003800000 */
.L_x_106:
[----:B--2---:R-:W-:Y:S01]  /*4110*/  @!P3 IMAD R73, R108, R124, R23 ;  /* 0x0000007c6c49b224 */ /* 0x004fe200078e0217 */
[----:B------:R-:W-:Y:S04]  /*4120*/  BSSY B1, `(.L_x_108) ;  /* 0x0000006000017945 */ /* 0x000fe80003800000 */
[----:B------:R2:W-:Y:S01]  /*4130*/  @!P3 STG.E.U8 desc[UR36][R14.64+0x48], R73 ;  /* 0x000048490e00b986 */ /* 0x0005e2000c101124 */
[----:B------:R-:W-:Y:S05]  /*4140*/  @P5 BRA `(.L_x_109) ;  /* 0x00000000000c5947 */ /* 0x000fea0003800000 */
[----:B------:R-:W5:Y:S02]  /*4150*/  LDG.E.U8 R132, desc[UR36][R136.64+0x49] ;  /* 0x0000492488847981 */ /* 0x000f64000c1e1100 */
[----:B-----5:R-:W-:-:S05]  /*4160*/  PRMT R72, R132, 0x8880, RZ ;  /* 0x0000888084487816 */ /* 0x020fca00000000ff */
[----:B------:R-:W-:-:S07]  /*4170*/  IMAD R23, R72, R125, RZ ;  /* 0x0000007d48177224 */ /* 0x000fce00078e02ff */
.L_x_109:
[----:B------:R-:W-:Y:S05]  /*4180*/  BSYNC B1 ;  /* 0x0000000000017941 */ /* 0x000fea0003800000 */
.L_x_108:
[----:B------:R-:W-:Y:S01]  /*4190*/  @!P5 IMAD R109, R109, R124, R23 ;  /* 0x0000007c6d6dd224 */ /* 0x000fe200078e0217 */
[----:B------:R-:W-:Y:S04]  /*41a0*/  BSSY B1, `(.L_x_110) ;  /* 0x0000006000017945 */ /* 0x000fe80003800000 */
[----:B------:R0:W-:Y:S01]  /*41b0*/  @!P5 STG.E.U8 desc[UR36][R14.64+0x49], R109 ;  /* 0x0000496d0e00d986 */ /* 0x0001e2000c101124 */
[----:B------:R-:W-:Y:S05]  /*41c0*/  @P2 BRA `(.L_x_111) ;  /* 0x00000000000c2947 */ /* 0x000fea0003800000 */
[----:B------:R-:W5:Y:S02]  /*41d0*/  LDG.E.U8 R132, desc[UR36][R140.64+0x48] ;  /* 0x000048248c847981 */ /* 0x000f64000c1e1100 */
[----:B-----5:R-:W-:-:S05]  /*41e0*/  PRMT R72, R132, 0x8880, RZ ;  /* 0x0000888084487816 */ /* 0x020fca00000000ff */
[----:B------:R-:W-:-:S07]  /*41f0*/  IMAD R23, R72, R125, RZ ;  /* 0x0000007d48177224 */ /* 0x000fce00078e02ff */
.L_x_111:
[----:B------:R-:W-:Y:S05]  /*4200*/  BSYNC B1 ;  /* 0x0000000000017941 */ /* 0x000fea0003800000 */
.L_x_110:
        /* <DEDUP_REMOVED lines=11> */
.L_x_113:
[----:B------:R-:W-:Y:S05]  /*42c0*/  BSYNC B1 ;  /* 0x0000000000017941 */ /* 0x000fea0003800000 */
.L_x_112:
[----:B------:R-:W-:Y:S01]  /*42d0*/  @!P4 IMAD R111, R111, R124, R23 ;  /* 0x0000007c6f6fc224 */ /* 0x000fe200078e0217 */
[----:B------:R-:W-:Y:S04]  /*42e0*/  BSSY B1, `(.L_x_114) ;  /* 0x0000006000017945 */ /* 0x000fe80003800000 */
[----:B------:R0:W-:Y:S01]  /*42f0*/  @!P4 STG.E.U8 desc[UR36][R6.64+0x49], R111 ;  /* 0x0000496f0600c986 */ /* 0x0001e2000c101124 */
[----:B------:R-:W-:Y:S05]  /*4300*/  @P3 BRA `(.L_x_115) ;  /* 0x00000000000c3947 */ /* 0x000fea0003800000 */
[----:B------:R-:W5:Y:S02]  /*4310*/  LDG.E.U8 R132, desc[UR36][R136.64+0x50] ;  /* 0x0000502488847981 */ /* 0x000f64000c1e1100 */
[----:B-----5:R-:W-:-:S05]  /*4320*/  PRMT R72, R132, 0x8880, RZ ;  /* 0x0000888084487816 */ /* 0x020fca00000000ff */
[----:B------:R-:W-:-:S07]  /*4330*/  IMAD R23, R72, R125, RZ ;  /* 0x0000007d48177224 */ /* 0x000fce00078e02ff */
.L_x_115:
[----:B------:R-:W-:Y:S05]  /*4340*/  BSYNC B1 ;  /* 0x0000000000017941 */ /* 0x000fea0003800000 */
.L_x_114:
[----:B--2---:R-:W-:Y:S01]  /*4350*/  @!P3 IMAD R73, R112, R124, R23 ;  /* 0x0000007c7049b224 */ /* 0x004fe200078e0217 */
[----:B------:R-:W-:Y:S04]  /*4360*/  BSSY B1, `(.L_x_116) ;  /* 0x0000006000017945 */ /* 0x000fe80003800000 */
[----:B------:R2:W-:Y:S01]  /*4370*/  @!P3 STG.E.U8 desc[UR36][R14.64+0x50], R73 ;  /* 0x000050490e00b986 */ /* 0x0005e2000c101124 */
[----:B------:R-:W-:Y:S05]  /*4380*/  @P5 BRA `(.L_x_117) ;  /* 0x00000000000c5947 */ /* 0x000fea0003800000 */
[----:B------:R-:W5:Y:S02]  /*4390*/  LDG.E.U8 R132, desc[UR36][R136.64+0x51] ;  /* 0x0000512488847981 */ /* 0x000f64000c1e1100 */
[----:B-----5:R-:W-:-:S05]  /*43a0*/  PRMT R72, R132, 0x8880, RZ ;  /* 0x0000888084487816 */ /* 0x020fca00000000ff */
[----:B------:R-:W-:-:S07]  /*43b0*/  IMAD R23, R72, R125, RZ ;  /* 0x0000007d48177224 */ /* 0x000fce00078e02ff */
.L_x_117:
[----:B------:R-:W-:Y:S05]  /*43c0*/  BSYNC B1 ;  /* 0x0000000000017941 */ /* 0x000fea0003800000 */
.L_x_116:
[----:B------:R-:W-:Y:S01]  /*43d0*/  @!P5 IMAD R113, R113, R124, R23 ;  /* 0x0000007c7171d224 */ /* 0x000fe200078e0217 */
[----:B------:R-:W-:Y:S04]  /*43e0*/  BSSY B1, `(.L_x_118) ;  /* 0x0000006000017945 */ /* 0x000fe80003800000 */
[----:B------:R0:W-:Y:S01]  /*43f0*/  @!P5 STG.E.U8 desc[UR36][R14.64+0x51], R113 ;  /* 0x000051710e00d986 */ /* 0x0001e2000c101124 */
[----:B------:R-:W-:Y:S05]  /*4400*/  @P2 BRA `(.L_x_119) ;  /* 0x00000000000c2947 */ /* 0x000fea0003800000 */
[----:B------:R-:W5:Y:S02]  /*4410*/  LDG.E.U8 R132, desc[UR36][R140.64+0x50] ;  /* 0x000050248c847981 */ /* 0x000f64000c1e1100 */
[----:B-----5:R-:W-:-:S05]  /*4420*/  PRMT R72, R132, 0x8880, RZ ;  /* 0x0000888084487816 */ /* 0x020fca00000000ff */
[----:B------:R-:W-:-:S07]  /*4430*/  IMAD R23, R72, R125, RZ ;  /* 0x0000007d48177224 */ /* 0x000fce00078e02ff */
.L_x_119:
[----:B------:R-:W-:Y:S05]  /*4440*/  BSYNC B1 ;  /* 0x0000000000017941 */ /* 0x000fea0003800000 */
.L_x_118:
[C---:B------:R-:W-:Y:S01]  /*4450*/  ISETP.LT.OR P4, PT, R3.reuse, 0x52, !P1 ;  /* 0x000000520300780c */ /* 0x040fe20004f81670 */
[----:B--2---:R-:W-:Y:S01]  /*4460*/  @!P2 IMAD R73, R114, R124, R23 ;  /* 0x0000007c7249a224 */ /* 0x004fe200078e0217 */
[----:B------:R-:W-:Y:S01]  /*4470*/  BSSY B1, `(.L_x_120) ;  /* 0x000000b000017945 */ /* 0x000fe20003800000 */
[C---:B------:R-:W-:Y:S02]  /*4480*/  ISETP.LT.OR P3, PT, R3.reuse, 0x59, !P0 ;  /* 0x000000590300780c */ /* 0x040fe40004761670 */
[----:B---3--:R-:W-:Y:S01]  /*4490*/  IADD3 R75, P5, R10, 0x80, RZ ;  /* 0x000000800a4b7810 */ /* 0x008fe20007fbe0ff */
[----:B------:R2:W-:Y:S01]  /*44a0*/  @!P2 STG.E.U8 desc[UR36][R6.64+0x50], R73 ;  /* 0x000050490600a986 */ /* 0x0005e2000c101124 */
[C---:B------:R-:W-:Y:S02]  /*44b0*/  ISETP.LT.OR P2, PT, R3.reuse, 0x59, !P1 ;  /* 0x000000590300780c */ /* 0x040fe40004f41670 */
[C---:B------:R-:W-:Y:S02]  /*44c0*/  ISETP.LT.OR P0, PT, R3.reuse, 0x5a, !P0 ;  /* 0x0000005a0300780c */ /* 0x040fe40004701670 */
[----:B------:R-:W-:-:S02]  /*44d0*/  ISETP.LT.OR P1, PT, R3, 0x5a, !P1 ;  /* 0x0000005a0300780c */ /* 0x000fc40004f21670 */
[----:B------:R-:W-:Y:S11]  /*44e0*/  @P4 BRA `(.L_x_121) ;  /* 0x00000000000c4947 */ /* 0x000ff60003800000 */
[----:B------:R-:W3:Y:S02]  /*44f0*/  LDG.E.U8 R132, desc[UR36][R140.64+0x51] ;  /* 0x000051248c847981 */ /* 0x000ee4000c1e1100 */
[----:B---3--:R-:W-:-:S05]  /*4500*/  PRMT R72, R132, 0x8880, RZ ;  /* 0x0000888084487816 */ /* 0x008fca00000000ff */
[----:B------:R-:W-:-:S07]  /*4510*/  IMAD R23, R72, R125, RZ ;  /* 0x0000007d48177224 */ /* 0x000fce00078e02ff */
.L_x_121:
[----:B------:R-:W-:Y:S05]  /*4520*/  BSYNC B1 ;  /* 0x0000000000017941 */ /* 0x000fea0003800000 */
.L_x_120:
[----:B------:R-:W-:Y:S01]  /*4530*/  @!P4 IMAD R115, R115, R124, R23 ;  /* 0x0000007c7373c224 */ /* 0x000fe200078e0217 */
[----:B------:R-:W-:Y:S04]  /*4540*/  BSSY B1, `(.L_x_122) ;  /* 0x0000006000017945 */ /* 0x000fe80003800000 */
[----:B------:R3:W-:Y:S01]  /*4550*/  @!P4 STG.E.U8 desc[UR36][R6.64+0x51], R115 ;  /* 0x000051730600c986 */ /* 0x0007e2000c101124 */
[----:B------:R-:W-:Y:S05]  /*4560*/  @P3 BRA `(.L_x_123) ;  /* 0x00000000000c3947 */ /* 0x000fea0003800000 */
[----:B------:R-:W5:Y:S02]  /*4570*/  LDG.E.U8 R132, desc[UR36][R136.64+0x58] ;  /* 0x0000582488847981 */ /* 0x000f64000c1e1100 */
[----:B-----5:R-:W-:-:S05]  /*4580*/  PRMT R72, R132, 0x8880, RZ ;  /* 0x0000888084487816 */ /* 0x020fca00000000ff */
[----:B------:R-:W-:-:S07]  /*4590*/  IMAD R23, R72, R125, RZ ;  /* 0x0000007d48177224 */ /* 0x000fce00078e02ff */
.L_x_123:
[----:B------:R-:W-:Y:S05]  /*45a0*/  BSYNC B1 ;  /* 0x0000000000017941 */ /* 0x000fea0003800000 */
.L_x_122:
[----:B--2---:R-:W-:Y:S01]  /*45b0*/  @!P3 IMAD R73, R116, R124, R23 ;  /* 0x0000007c7449b224 */ /* 0x004fe200078e0217 */
[----:B------:R-:W-:Y:S01]  /*45c0*/  BSSY B1, `(.L_x_124) ;  /* 0x0000007000017945 */ /* 0x000fe20003800000 */
[----:B------:R-:W-:-:S03]  /*45d0*/  IMAD.X R11, RZ, RZ, R11, P5 ;  /* 0x000000ffff0b7224 */ /* 0x000fc600028e060b */
[----:B------:R2:W-:Y:S01]  /*45e0*/  @!P3 STG.E.U8 desc[UR36][R14.64+0x58], R73 ;  /* 0x000058490e00b986 */ /* 0x0005e2000c101124 */
[----:B------:R-:W-:Y:S05]  /*45f0*/  @P0 BRA `(.L_x_125) ;  /* 0x00000000000c0947 */ /* 0x000fea0003800000 */
[----:B------:R-:W5:Y:S02]  /*4600*/  LDG.E.U8 R132, desc[UR36][R136.64+0x59] ;  /* 0x0000592488847981 */ /* 0x000f64000c1e1100 */
[----:B-----5:R-:W-:-:S05]  /*4610*/  PRMT R10, R132, 0x8880, RZ ;  /* 0x00008880840a7816 */ /* 0x020fca00000000ff */
[----:B------:R-:W-:-:S07]  /*4620*/  IMAD R23, R10, R125, RZ ;  /* 0x0000007d0a177224 */ /* 0x000fce00078e02ff */
.L_x_125:
[----:B------:R-:W-:Y:S05]  /*4630*/  BSYNC B1 ;  /* 0x0000000000017941 */ /* 0x000fea0003800000 */
.L_x_124:
[----:B------:R-:W-:Y:S01]  /*4640*/  @!P0 IMAD R117, R117, R124, R23 ;  /* 0x0000007c75758224 */ /* 0x000fe200078e0217 */
[----:B------:R-:W-:Y:S01]  /*4650*/  BSSY B1, `(.L_x_126) ;  /* 0x0000007000017945 */ /* 0x000fe20003800000 */
[----:B------:R-:W-:-:S03]  /*4660*/  IMAD R72, R11, R134, RZ ;  /* 0x000000860b487224 */ /* 0x000fc600078e02ff */
[----:B------:R0:W-:Y:S01]  /*4670*/  @!P0 STG.E.U8 desc[UR36][R14.64+0x59], R117 ;  /* 0x000059750e008986 */ /* 0x0001e2000c101124 */
[----:B------:R-:W-:Y:S05]  /*4680*/  @P2 BRA `(.L_x_127) ;  /* 0x00000000000c2947 */ /* 0x000fea0003800000 */
[----:B------:R-:W5:Y:S02]  /*4690*/  LDG.E.U8 R132, desc[UR36][R140.64+0x58] ;  /* 0x000058248c847981 */ /* 0x000f64000c1e1100 */
[----:B-----5:R-:W-:-:S05]  /*46a0*/  PRMT R10, R132, 0x8880, RZ ;  /* 0x00008880840a7816 */ /* 0x020fca00000000ff */
[----:B------:R-:W-:-:S07]  /*46b0*/  IMAD R23, R10, R125, RZ ;  /* 0x0000007d0a177224 */ /* 0x000fce00078e02ff */
.L_x_127:
[----:B------:R-:W-:Y:S05]  /*46c0*/  BSYNC B1 ;  /* 0x0000000000017941 */ /* 0x000fea0003800000 */
.L_x_126:
[----:B------:R-:W-:Y:S01]  /*46d0*/  @!P2 IMAD R11, R118, R124, R23 ;  /* 0x0000007c760ba224 */ /* 0x000fe200078e0217 */
[----:B------:R-:W-:Y:S01]  /*46e0*/  BSSY B1, `(.L_x_128) ;  /* 0x0000009000017945 */ /* 0x000fe20003800000 */
[C---:B012-4-:R-:W-:Y:S02]  /*46f0*/  IMAD R15, R75.reuse, R135, R72 ;  /* 0x000000874b0f7224 */ /* 0x057fe400078e0248 */
[CC--:B------:R-:W-:Y:S01]  /*4700*/  IMAD.WIDE.U32 R138, R75.reuse, R134.reuse, R138 ;  /* 0x000000864b8a7225 */ /* 0x0c0fe200078e008a */
[----:B------:R0:W-:Y:S03]  /*4710*/  @!P2 STG.E.U8 desc[UR36][R6.64+0x58], R11 ;  /* 0x0000580b0600a986 */ /* 0x0001e6000c101124 */
[----:B------:R-:W-:Y:S01]  /*4720*/  IMAD.WIDE.U32 R134, R75, R134, R122 ;  /* 0x000000864b867225 */ /* 0x000fe200078e007a */
[----:B------:R-:W-:Y:S06]  /*4730*/  @P1 BRA `(.L_x_129) ;  /* 0x00000000000c1947 */ /* 0x000fec0003800000 */
[----:B------:R-:W2:Y:S02]  /*4740*/  LDG.E.U8 R132, desc[UR36][R140.64+0x59] ;  /* 0x000059248c847981 */ /* 0x000ea4000c1e1100 */
[----:B--2---:R-:W-:-:S05]  /*4750*/  PRMT R10, R132, 0x8880, RZ ;  /* 0x00008880840a7816 */ /* 0x004fca00000000ff */
[----:B------:R-:W-:-:S07]  /*4760*/  IMAD R23, R10, R125, RZ ;  /* 0x0000007d0a177224 */ /* 0x000fce00078e02ff */
.L_x_129:
[----:B------:R-:W-:Y:S05]  /*4770*/  BSYNC B1 ;  /* 0x0000000000017941 */ /* 0x000fea0003800000 */
.L_x_128:
[----:B------:R-:W-:Y:S01]  /*4780*/  @!P1 IMAD R119, R119, R124, R23 ;  /* 0x0000007c77779224 */ /* 0x000fe200078e0217 */
[----:B------:R-:W-:Y:S01]  /*4790*/  ISETP.GE.AND P2, PT, R133, 0x81, PT ;  /* 0x000000818500780c */ /* 0x000fe20003f46270 */
[----:B------:R-:W-:Y:S01]  /*47a0*/  BSSY B1, `(.L_x_130) ;  /* 0x000000c000017945 */ /* 0x000fe20003800000 */
[----:B------:R-:W-:Y:S02]  /*47b0*/  IADD3 R10, P5, R134, R12, RZ ;  /* 0x0000000c860a7210 */ /* 0x000fe40007fbe0ff */
[----:B------:R1:W-:Y:S01]  /*47c0*/  @!P1 STG.E.U8 desc[UR36][R6.64+0x59], R119 ;  /* 0x0000597706009986 */ /* 0x0003e2000c101124 */
[----:B------:R-:W-:Y:S02]  /*47d0*/  ISETP.LT.OR P1, PT, R3, 0x1, !P2 ;  /* 0x000000010300780c */ /* 0x000fe40005721670 */
[----:B0-----:R-:W-:Y:S02]  /*47e0*/  IADD3.X R11, R13, R135, R15, P5, !PT ;  /* 0x000000870d0b7210 */ /* 0x001fe40002ffe40f */
[----:B------:R-:W-:-:S02]  /*47f0*/  ISETP.GE.AND P0, PT, R133, 0x89, PT ;  /* 0x000000898500780c */ /* 0x000fc40003f06270 */
[----:B------:R-:W-:Y:S02]  /*4800*/  IADD3 R12, P4, P3, R20, R12, R138 ;  /* 0x0000000c140c7210 */ /* 0x000fe40007b9e08a */
[----:B------:R-:W-:-:S05]  /*4810*/  ISETP.LT.OR P5, PT, R3, 0x2, !P2 ;  /* 0x000000020300780c */ /* 0x000fca00057a1670 */
[----:B-1----:R-:W-:Y:S08]  /*4820*/  @P1 BRA `(.L_x_131) ;  /* 0x00000000000c1947 */ /* 0x002ff00003800000 */
[----:B------:R-:W3:Y:S02]  /*4830*/  LDG.E.U8 R132, desc[UR36][R10.64] ;  /* 0x000000240a847981 */ /* 0x000ee4000c1e1100 */
[----:B---3--:R-:W-:-:S05]  /*4840*/  PRMT R6, R132, 0x8880, RZ ;  /* 0x0000888084067816 */ /* 0x008fca00000000ff */
[----:B------:R-:W-:-:S07]  /*4850*/  IMAD R23, R6, R125, RZ ;  /* 0x0000007d06177224 */ /* 0x000fce00078e02ff */
.L_x_131:
[----:B------:R-:W-:Y:S05]  /*4860*/  BSYNC B1 ;  /* 0x0000000000017941 */ /* 0x000fea0003800000 */
.L_x_130:
[----:B---3--:R-:W-:Y:S01]  /*4870*/  @!P1 IMAD R7, R24, R124, R23 ;  /* 0x0000007c18079224 */ /* 0x008fe200078e0217 */
[----:B------:R-:W-:Y:S01]  /*4880*/  BSSY B1, `(.L_x_132) ;  /* 0x0000007000017945 */ /* 0x000fe20003800000 */
[----:B------:R-:W-:-:S03]  /*4890*/  IMAD.IADD R138, R15, 0x1, R139 ;  /* 0x000000010f8a7824 */ /* 0x000fc600078e028b */
[----:B------:R0:W-:Y:S01]  /*48a0*/  @!P1 STG.E.U8 desc[UR36][R4.64], R7 ;  /* 0x0000000704009986 */ /* 0x0001e2000c101124 */
[----:B------:R-:W-:Y:S05]  /*48b0*/  @P5 BRA `(.L_x_133) ;  /* 0x00000000000c5947 */ /* 0x000fea0003800000 */
[----:B------:R-:W2:Y:S02]  /*48c0*/  LDG.E.U8 R132, desc[UR36][R10.64+0x1] ;  /* 0x000001240a847981 */ /* 0x000ea4000c1e1100 */
[----:B--2---:R-:W-:-:S05]  /*48d0*/  PRMT R6, R132, 0x8880, RZ ;  /* 0x0000888084067816 */ /* 0x004fca00000000ff */
[----:B------:R-:W-:-:S07]  /*48e0*/  IMAD R23, R6, R125, RZ ;  /* 0x0000007d06177224 */ /* 0x000fce00078e02ff */
.L_x_133:
[----:B------:R-:W-:Y:S05]  /*48f0*/  BSYNC B1 ;  /* 0x0000000000017941 */ /* 0x000fea0003800000 */
.L_x_132:
[----:B------:R-:W-:Y:S01]  /*4900*/  ISETP.LT.OR P1, PT, R3, 0x1, !P0 ;  /* 0x000000010300780c */ /* 0x000fe20004721670 */
[----:B------:R-:W-:Y:S01]  /*4910*/  @!P5 IMAD R25, R25, R124, R23 ;  /* 0x0000007c1919d224 */ /* 0x000fe200078e0217 */
[----:B------:R-:W-:Y:S01]  /*4920*/  BSSY B1, `(.L_x_134) ;  /* 0x000000a000017945 */ /* 0x000fe20003800000 */
[----:B------:R-:W-:Y:S02]  /*4930*/  IADD3.X R13, R123, R13, R138, P4, P3 ;  /* 0x0000000d7b0d7210 */ /* 0x000fe400027e648a */
[C---:B------:R-:W-:Y:S01]  /*4940*/  ISETP.LT.OR P4, PT, R3.reuse, 0x2, !P0 ;  /* 0x000000020300780c */ /* 0x040fe20004781670 */
[----:B------:R1:W-:Y:S01]  /*4950*/  @!P5 STG.E.U8 desc[UR36][R4.64+0x1], R25 ;  /* 0x000001190400d986 */ /* 0x0003e2000c101124 */
[C---:B------:R-:W-:Y:S02]  /*4960*/  ISETP.LT.OR P5, PT, R3.reuse, 0x9, !P2 ;  /* 0x000000090300780c */ /* 0x040fe400057a1670 */
[----:B------:R-:W-:-:S04]  /*4970*/  ISETP.LT.OR P3, PT, R3, 0xa, !P2 ;  /* 0x0000000a0300780c */ /* 0x000fc80005761670 */
[----:B------:R-:W-:Y:S09]  /*4980*/  @P1 BRA `(.L_x_135) ;  /* 0x00000000000c1947 */ /* 0x000ff20003800000 */
[----:B------:R-:W2:Y:S02]  /*4990*/  LDG.E.U8 R132, desc[UR36][R12.64] ;  /* 0x000000240c847981 */ /* 0x000ea4000c1e1100 */
[----:B--2---:R-:W-:-:S05]  /*49a0*/  PRMT R6, R132, 0x8880, RZ ;  /* 0x0000888084067816 */ /* 0x004fca00000000ff */
[----:B------:R-:W-:-:S07]  /*49b0*/  IMAD R23, R6, R125, RZ ;  /* 0x0000007d06177224 */ /* 0x000fce00078e02ff */
.L_x_135:
[----:B------:R-:W-:Y:S05]  /*49c0*/  BSYNC B1 ;  /* 0x0000000000017941 */ /* 0x000fea0003800000 */
.L_x_134:
[----:B0-----:R-:W-:Y:S01]  /*49d0*/  @!P1 IMAD R7, R26, R124, R23 ;  /* 0x0000007c1a079224 */ /* 0x001fe200078e0217 */
[----:B------:R-:W-:Y:S04]  /*49e0*/  BSSY B1, `(.L_x_136) ;  /* 0x0000006000017945 */ /* 0x000fe80003800000 */
[----:B------:R0:W-:Y:S01]  /*49f0*/  @!P1 STG.E.U8 desc[UR36][R8.64], R7 ;  /* 0x0000000708009986 */ /* 0x0001e2000c101124 */
[----:B------:R-:W-:Y:S05]  /*4a00*/  @P4 BRA `(.L_x_137) ;  /* 0x00000000000c4947 */ /* 0x000fea0003800000 */
[----:B------:R-:W2:Y:S02]  /*4a10*/  LDG.E.U8 R132, desc[UR36][R12.64+0x1] ;  /* 0x000001240c847981 */ /* 0x000ea4000c1e1100 */
[----:B--2---:R-:W-:-:S05]  /*4a20*/  PRMT R6, R132, 0x8880, RZ ;  /* 0x0000888084067816 */ /* 0x004fca00000000ff */
[----:B------:R-:W-:-:S07]  /*4a30*/  IMAD R23, R6, R125, RZ ;  /* 0x0000007d06177224 */ /* 0x000fce00078e02ff */
.L_x_137:
[----:B------:R-:W-:Y:S05]  /*4a40*/  BSYNC B1 ;  /* 0x0000000000017941 */ /* 0x000fea0003800000 */
.L_x_136:
[----:B------:R-:W-:Y:S01]  /*4a50*/  @!P4 IMAD R27, R27, R124, R23 ;  /* 0x0000007c1b1bc224 */ /* 0x000fe200078e0217 */
[----:B------:R-:W-:Y:S04]  /*4a60*/  BSSY B1, `(.L_x_138) ;  /* 0x0000006000017945 */ /* 0x000fe80003800000 */
[----:B------:R2:W-:Y:S01]  /*4a70*/  @!P4 STG.E.U8 desc[UR36][R8.64+0x1], R27 ;  /* 0x0000011b0800c986 */ /* 0x0005e2000c101124 */
[----:B------:R-:W-:Y:S05]  /*4a80*/  @P5 BRA `(.L_x_139) ;  /* 0x00000000000c5947 */ /* 0x000fea0003800000 */
[----:B------:R-:W3:Y:S02]  /*4a90*/  LDG.E.U8 R132, desc[UR36][R10.64+0x8] ;  /* 0x000008240a847981 */ /* 0x000ee4000c1e1100 */
[----:B---3--:R-:W-:-:S05]  /*4aa0*/  PRMT R6, R132, 0x8880, RZ ;  /* 0x0000888084067816 */ /* 0x008fca00000000ff */
[----:B------:R-:W-:-:S07]  /*4ab0*/  IMAD R23, R6, R125, RZ ;  /* 0x0000007d06177224 */ /* 0x000fce00078e02ff */
.L_x_139:
[----:B------:R-:W-:Y:S05]  /*4ac0*/  BSYNC B1 ;  /* 0x0000000000017941 */ /* 0x000fea0003800000 */
.L_x_138:
[----:B0-----:R-:W-:Y:S01]  /*4ad0*/  @!P5 IMAD R7, R28, R124, R23 ;  /* 0x0000007c1c07d224 */ /* 0x001fe200078e0217 */
[----:B------:R-:W-:Y:S04]  /*4ae0*/  BSSY B1, `(.L_x_140) ;  /* 0x0000006000017945 */ /* 0x000fe80003800000 */
[----:B------:R0:W-:Y:S01]  /*4af0*/  @!P5 STG.E.U8 desc[UR36][R4.64+0x8], R7 ;  /* 0x000008070400d986 */ /* 0x0001e2000c101124 */
[----:B------:R-:W-:Y:S05]  /*4b00*/  @P3 BRA `(.L_x_141) ;  /* 0x00000000000c3947 */ /* 0x000fea0003800000 */
[----:B------:R-:W3:Y:S02]  /*4b10*/  LDG.E.U8 R132, desc[UR36][R10.64+0x9] ;  /* 0x000009240a847981 */ /* 0x000ee4000c1e1100 */
[----:B---3--:R-:W-:-:S05]  /*4b20*/  PRMT R6, R132, 0x8880, RZ ;  /* 0x0000888084067816 */ /* 0x008fca00000000ff */
[----:B------:R-:W-:-:S07]  /*4b30*/  IMAD R23, R6, R125, RZ ;  /* 0x0000007d06177224 */ /* 0x000fce00078e02ff */
.L_x_141:
[----:B------:R-:W-:Y:S05]  /*4b40*/  BSYNC B1 ;  /* 0x0000000000017941 */ /* 0x000fea0003800000 */
.L_x_140:
[----:B------:R-:W-:Y:S01]  /*4b50*/  ISETP.LT.OR P5, PT, R3, 0x9, !P0 ;  /* 0x000000090300780c */ /* 0x000fe200047a1670 */
[----:B------:R-:W-:Y:S01]  /*4b60*/  @!P3 IMAD R29, R29, R124, R23 ;  /* 0x0000007c1d1db224 */ /* 0x000fe200078e0217 */
[----:B------:R-:W-:Y:S01]  /*4b70*/  BSSY B1, `(.L_x_142) ;  /* 0x0000009000017945 */ /* 0x000fe20003800000 */
[C---:B------:R-:W-:Y:S02]  /*4b80*/  ISETP.LT.OR P4, PT, R3.reuse, 0xa, !P0 ;  /* 0x0000000a0300780c */ /* 0x040fe40004781670 */
[C---:B------:R-:W-:Y:S01]  /*4b90*/  ISETP.LT.OR P1, PT, R3.reuse, 0x12, !P2 ;  /* 0x000000120300780c */ /* 0x040fe20005721670 */
[----:B------:R3:W-:Y:S01]  /*4ba0*/  @!P3 STG.E.U8 desc[UR36][R4.64+0x9], R29 ;  /* 0x0000091d0400b986 */ /* 0x0007e2000c101124 */
[----:B------:R-:W-:-:S06]  /*4bb0*/  ISETP.LT.OR P3, PT, R3, 0x11, !P2 ;  /* 0x000000110300780c */ /* 0x000fcc0005761670 */
[----:B------:R-:W-:Y:S07]  /*4bc0*/  @P5 BRA `(.L_x_143) ;  /* 0x00000000000c5947 */ /* 0x000fee0003800000 */
[----:B------:R-:W4:Y:S02]  /*4bd0*/  LDG.E.U8 R132, desc[UR36][R12.64+0x8] ;  /* 0x000008240c847981 */ /* 0x000f24000c1e1100 */
[----:B----4-:R-:W-:-:S05]  /*4be0*/  PRMT R6, R132, 0x8880, RZ ;  /* 0x0000888084067816 */ /* 0x010fca00000000ff */
[----:B------:R-:W-:-:S07]  /*4bf0*/  IMAD R23, R6, R125, RZ ;  /* 0x0000007d06177224 */ /* 0x000fce00078e02ff */
.L_x_143:
[----:B------:R-:W-:Y:S05]  /*4c00*/  BSYNC B1 ;  /* 0x0000000000017941 */ /* 0x000fea0003800000 */
.L_x_142:
[----:B0-----:R-:W-:Y:S01]  /*4c10*/  @!P5 IMAD R7, R30, R124, R23 ;  /* 0x0000007c1e07d224 */ /* 0x001fe200078e0217 */
[----:B------:R-:W-:Y:S04]  /*4c20*/  BSSY B1, `(.L_x_144) ;  /* 0x0000006000017945 */ /* 0x000fe80003800000 */
[----:B------:R0:W-:Y:S01]  /*4c30*/  @!P5 STG.E.U8 desc[UR36][R8.64+0x8], R7 ;  /* 0x000008070800d986 */ /* 0x0001e2000c101124 */
[----:B------:R-:W-:Y:S05]  /*4c40*/  @P4 BRA `(.L_x_145) ;  /* 0x00000000000c4947 */ /* 0x000fea0003800000 */
[----:B------:R-:W4:Y:S02]  /*4c50*/  LDG.E.U8 R132, desc[UR36][R12.64+0x9] ;  /* 0x000009240c847981 */ /* 0x000f24000c1e1100 */
[----:B----4-:R-:W-:-:S05]  /*4c60*/  PRMT R6, R132, 0x8880, RZ ;  /* 0x0000888084067816 */ /* 0x010fca00000000ff */
[----:B------:R-:W-:-:S07]  /*4c70*/  IMAD R23, R6, R125, RZ ;  /* 0x0000007d06177224 */ /* 0x000fce00078e02ff */
.L_x_145:
[----:B------:R-:W-:Y:S05]  /*4c80*/  BSYNC B1 ;  /* 0x0000000000017941 */ /* 0x000fea0003800000 */
.L_x_144:
[----:B------:R-:W-:Y:S01]  /*4c90*/  @!P4 IMAD R31, R31, R124, R23 ;  /* 0x0000007c1f1fc224 */ /* 0x000fe200078e0217 */
[----:B------:R-:W-:Y:S04]  /*4ca0*/  BSSY B1, `(.L_x_146) ;  /* 0x0000006000017945 */ /* 0x000fe80003800000 */
[----:B------:R4:W-:Y:S01]  /*4cb0*/  @!P4 STG.E.U8 desc[UR36][R8.64+0x9], R31 ;  /* 0x0000091f0800c986 */ /* 0x0009e2000c101124 */
[----:B------:R-:W-:Y:S05]  /*4cc0*/  @P3 BRA `(.L_x_147) ;  /* 0x00000000000c3947 */ /* 0x000fea0003800000 */
[----:B------:R-:W5:Y:S02]  /*4cd0*/  LDG.E.U8 R132, desc[UR36][R10.64+0x10] ;  /* 0x000010240a847981 */ /* 0x000f64000c1e1100 */
[----:B-----5:R-:W-:-:S05]  /*4ce0*/  PRMT R6, R132, 0x8880, RZ ;  /* 0x0000888084067816 */ /* 0x020fca00000000ff */
[----:B------:R-:W-:-:S07]  /*4cf0*/  IMAD R23, R6, R125, RZ ;  /* 0x0000007d06177224 */ /* 0x000fce00078e02ff */
.L_x_147:
[----:B------:R-:W-:Y:S05]  /*4d00*/  BSYNC B1 ;  /* 0x0000000000017941 */ /* 0x000fea0003800000 */
.L_x_146:
[----:B0-----:R-:W-:Y:S01]  /*4d10*/  @!P3 IMAD R7, R32, R124, R23 ;  /* 0x0000007c2007b224 */ /* 0x001fe200078e0217 */
[----:B------:R-:W-:Y:S04]  /*4d20*/  BSSY B1, `(.L_x_148) ;  /* 0x0000006000017945 */ /* 0x000fe80003800000 */
[----:B------:R0:W-:Y:S01]  /*4d30*/  @!P3 STG.E.U8 desc[UR36][R4.64+0x10], R7 ;  /* 0x000010070400b986 */ /* 0x0001e2000c101124 */
[----:B------:R-:W-:Y:S05]  /*4d40*/  @P1 BRA `(.L_x_149) ;  /* 0x00000000000c1947 */ /* 0x000fea0003800000 */
[----:B------:R-:W5:Y:S02]  /*4d50*/  LDG.E.U8 R132, desc[UR36][R10.64+0x11] ;  /* 0x000011240a847981 */ /* 0x000f64000c1e1100 */
[----:B-----5:R-:W-:-:S05]  /*4d60*/  PRMT R6, R132, 0x8880, RZ ;  /* 0x0000888084067816 */ /* 0x020fca00000000ff */
[----:B------:R-:W-:-:S07]  /*4d70*/  IMAD R23, R6, R125, RZ ;  /* 0x0000007d06177224 */ /* 0x000fce00078e02ff */
.L_x_149:
[----:B------:R-:W-:Y:S05]  /*4d80*/  BSYNC B1 ;  /* 0x0000000000017941 */ /* 0x000fea0003800000 */
.L_x_148:
        /* <DEDUP_REMOVED lines=11> */
.L_x_151:
[----:B------:R-:W-:Y:S05]  /*4e40*/  BSYNC B1 ;  /* 0x0000000000017941 */ /* 0x000fea0003800000 */
.L_x_150:
[----:B0-----:R-:W-:Y:S01]  /*4e50*/  @!P4 IMAD R7, R34, R124, R23 ;  /* 0x0000007c2207c224 */ /* 0x001fe200078e0217 */
[----:B------:R-:W-:Y:S04]  /*4e60*/  BSSY B1, `(.L_x_152) ;  /* 0x0000006000017945 */ /* 0x000fe80003800000 */
[----:B------:R0:W-:Y:S01]  /*4e70*/  @!P4 STG.E.U8 desc[UR36][R8.64+0x10], R7 ;  /* 0x000010070800c986 */ /* 0x0001e2000c101124 */
[----:B------:R-:W-:Y:S05]  /*4e80*/  @P3 BRA `(.L_x_153) ;  /* 0x00000000000c3947 */ /* 0x000fea0003800000 */
[----:B------:R-:W5:Y:S02]  /*4e90*/  LDG.E.U8 R132, desc[UR36][R12.64+0x11] ;  /* 0x000011240c847981 */ /* 0x000f64000c1e1100 */
[----:B-----5:R-:W-:-:S05]  /*4ea0*/  PRMT R6, R132, 0x8880, RZ ;  /* 0x0000888084067816 */ /* 0x020fca00000000ff */
[----:B------:R-:W-:-:S07]  /*4eb0*/  IMAD R23, R6, R125, RZ ;  /* 0x0000007d06177224 */ /* 0x000fce00078e02ff */
.L_x_153:
[----:B------:R-:W-:Y:S05]  /*4ec0*/  BSYNC B1 ;  /* 0x0000000000017941 */ /* 0x000fea0003800000 */
.L_x_152:
[----:B------:R-:W-:Y:S01]  /*4ed0*/  @!P3 IMAD R35, R35, R124, R23 ;  /* 0x0000007c2323b224 */ /* 0x000fe200078e0217 */
[----:B------:R-:W-:Y:S04]  /*4ee0*/  BSSY B1, `(.L_x_154) ;  /* 0x0000006000017945 */ /* 0x000fe80003800000 */
[----:B------:R0:W-:Y:S01]  /*4ef0*/  @!P3 STG.E.U8 desc[UR36][R8.64+0x11], R35 ;  /* 0x000011230800b986 */ /* 0x0001e2000c101124 */
[----:B------:R-:W-:Y:S05]  /*4f00*/  @P5 BRA `(.L_x_155) ;  /* 0x00000000000c5947 */ /* 0x000fea0003800000 */
[----:B------:R-:W5:Y:S02]  /*4f10*/  LDG.E.U8 R132, desc[UR36][R10.64+0x18] ;  /* 0x000018240a847981 */ /* 0x000f64000c1e1100 */
[----:B-----5:R-:W-:-:S05]  /*4f20*/  PRMT R6, R132, 0x8880, RZ ;  /* 0x0000888084067816 */ /* 0x020fca00000000ff */
[----:B------:R-:W-:-:S07]  /*4f30*/  IMAD R23, R6, R125, RZ ;  /* 0x0000007d06177224 */ /* 0x000fce00078e02ff */
.L_x_155:
[----:B------:R-:W-:Y:S05]  /*4f40*/  BSYNC B1 ;  /* 0x0000000000017941 */ /* 0x000fea0003800000 */
.L_x_154:
[----:B0-----:R-:W-:Y:S01]  /*4f50*/  @!P5 IMAD R7, R36, R124, R23 ;  /* 0x0000007c2407d224 */ /* 0x001fe200078e0217 */
[----:B------:R-:W-:Y:S04]  /*4f60*/  BSSY B1, `(.L_x_156) ;  /* 0x0000006000017945 */ /* 0x000fe80003800000 */
[----:B------:R0:W-:Y:S01]  /*4f70*/  @!P5 STG.E.U8 desc[UR36][R4.64+0x18], R7 ;  /* 0x000018070400d986 */ /* 0x0001e2000c101124 */
[----:B------:R-:W-:Y:S05]  /*4f80*/  @P1 BRA `(.L_x_157) ;  /* 0x00000000000c1947 */ /* 0x000fea0003800000 */
[----:B------:R-:W5:Y:S02]  /*4f90*/  LDG.E.U8 R132, desc[UR36][R10.64+0x19] ;  /* 0x000019240a847981 */ /* 0x000f64000c1e1100 */
[----:B-----5:R-:W-:-:S05]  /*4fa0*/  PRMT R6, R132, 0x8880, RZ ;  /* 0x0000888084067816 */ /* 0x020fca00000000ff */
[----:B------:R-:W-:-:S07]  /*4fb0*/  IMAD R23, R6, R125, RZ ;  /* 0x0000007d06177224 */ /* 0x000fce00078e02ff */
.L_x_157:
[----:B------:R-:W-:Y:S05]  /*4fc0*/  BSYNC B1 ;  /* 0x0000000000017941 */ /* 0x000fea0003800000 */
.L_x_156:
        /* <DEDUP_REMOVED lines=11> */
.L_x_159:
[----:B------:R-:W-:Y:S05]  /*5080*/  BSYNC B1 ;  /* 0x0000000000017941 */ /* 0x000fea0003800000 */
.L_x_158:
[----:B0-----:R-:W-:Y:S01]  /*5090*/  @!P4 IMAD R7, R38, R124, R23 ;  /* 0x0000007c2607c224 */ /* 0x001fe200078e0217 */
[----:B------:R-:W-:Y:S04]  /*50a0*/  BSSY B1, `(.L_x_160) ;  /* 0x0000006000017945 */ /* 0x000fe80003800000 */
[----:B------:R0:W-:Y:S01]  /*50b0*/  @!P4 STG.E.U8 desc[UR36][R8.64+0x18], R7 ;  /* 0x000018070800c986 */ /* 0x0001e2000c101124 */
[----:B------:R-:W-:Y:S05]  /*50c0*/  @P3 BRA `(.L_x_161) ;  /* 0x00000000000c3947 */ /* 0x000fea0003800000 */
[----:B------:R-:W5:Y:S02]  /*50d0*/  LDG.E.U8 R132, desc[UR36][R12.64+0x19] ;  /* 0x000019240c847981 */ /* 0x000f64000c1e1100 */
[----:B-----5:R-:W-:-:S05]  /*50e0*/  PRMT R6, R132, 0x8880, RZ ;  /* 0x0000888084067816 */ /* 0x020fca00000000ff */
[----:B------:R-:W-:-:S07]  /*50f0*/  IMAD R23, R6, R125, RZ ;  /* 0x0000007d06177224 */ /* 0x000fce00078e02ff */
.L_x_161:
[----:B------:R-:W-:Y:S05]  /*5100*/  BSYNC B1 ;  /* 0x0000000000017941 */ /* 0x000fea0003800000 */
.L_x_160:
[----:B------:R-:W-:Y:S01]  /*5110*/  @!P3 IMAD R39, R39, R124, R23 ;  /* 0x0000007c2727b224 */ /* 0x000fe200078e0217 */
[----:B------:R-:W-:Y:S04]  /*5120*/  BSSY B1, `(.L_x_162) ;  /* 0x0000006000017945 */ /* 0x000fe80003800000 */
[----:B------:R0:W-:Y:S01]  /*5130*/  @!P3 STG.E.U8 desc[UR36][R8.64+0x19], R39 ;  /* 0x000019270800b986 */ /* 0x0001e2000c101124 */
[----:B------:R-:W-:Y:S05]  /*5140*/  @P5 BRA `(.L_x_163) ;  /* 0x00000000000c5947 */ /* 0x000fea0003800000 */
[----:B------:R-:W5:Y:S02]  /*5150*/  LDG.E.U8 R132, desc[UR36][R10.64+0x20] ;  /* 0x000020240a847981 */ /* 0x000f64000c1e1100 */
[----:B-----5:R-:W-:-:S05]  /*5160*/  PRMT R6, R132, 0x8880, RZ ;  /* 0x0000888084067816 */ /* 0x020fca00000000ff */
[----:B------:R-:W-:-:S07]  /*5170*/  IMAD R23, R6, R125, RZ ;  /* 0x0000007d06177224 */ /* 0x000fce00078e02ff */
.L_x_163:
[----:B------:R-:W-:Y:S05]  /*5180*/  BSYNC B1 ;  /* 0x0000000000017941 */ /* 0x000fea0003800000 */
.L_x_162:
[----:B0-----:R-:W-:Y:S01]  /*5190*/  @!P5 IMAD R7, R40, R124, R23 ;  /* 0x0000007c2807d224 */ /* 0x001fe200078e0217 */
[----:B------:R-:W-:Y:S04]  /*51a0*/  BSSY B1, `(.L_x_164) ;  /* 0x0000006000017945 */ /* 0x000fe80003800000 */
[----:B------:R0:W-:Y:S01]  /*51b0*/  @!P5 STG.E.U8 desc[UR36][R4.64+0x20], R7 ;  /* 0x000020070400d986 */ /* 0x0001e2000c101124 */
[----:B------:R-:W-:Y:S05]  /*51c0*/  @P1 BRA `(.L_x_165) ;  /* 0x00000000000c1947 */ /* 0x000fea0003800000 */
[----:B------:R-:W5:Y:S02]  /*51d0*/  LDG.E.U8 R132, desc[UR36][R10.64+0x21] ;  /* 0x000021240a847981 */ /* 0x000f64000c1e1100 */
[----:B-----5:R-:W-:-:S05]  /*51e0*/  PRMT R6, R132, 0x8880, RZ ;  /* 0x0000888084067816 */ /* 0x020fca00000000ff */
[----:B------:R-:W-:-:S07]  /*51f0*/  IMAD R23, R6, R125, RZ ;  /* 0x0000007d06177224 */ /* 0x000fce00078e02ff */
.L_x_165:
[----:B------:R-:W-:Y:S05]  /*5200*/  BSYNC B1 ;  /* 0x0000000000017941 */ /* 0x000fea0003800000 */
.L_x_164:
        /* <DEDUP_REMOVED lines=11> */
.L_x_167:
[----:B------:R-:W-:Y:S05]  /*52c0*/  BSYNC B1 ;  /* 0x0000000000017941 */ /* 0x000fea0003800000 */
.L_x_166:
[----:B0-----:R-:W-:Y:S01]  /*52d0*/  @!P4 IMAD R7, R42, R124, R23 ;  /* 0x0000007c2a07c224 */ /* 0x001fe200078e0217 */
[----:B------:R-:W-:Y:S04]  /*52e0*/  BSSY B1, `(.L_x_168) ;  /* 0x0000006000017945 */ /* 0x000fe80003800000 */
[----:B------:R0:W-:Y:S01]  /*52f0*/  @!P4 STG.E.U8 desc[UR36][R8.64+0x20], R7 ;  /* 0x000020070800c986 */ /* 0x0001e2000c101124 */
[----:B------:R-:W-:Y:S05]  /*5300*/  @P3 BRA `(.L_x_169) ;  /* 0x00000000000c3947 */ /* 0x000fea0003800000 */
[----:B------:R-:W5:Y:S02]  /*5310*/  LDG.E.U8 R132, desc[UR36][R12.64+0x21] ;  /* 0x000021240c847981 */ /* 0x000f64000c1e1100 */
[----:B-----5:R-:W-:-:S05]  /*5320*/  PRMT R6, R132, 0x8880, RZ ;  /* 0x0000888084067816 */ /* 0x020fca00000000ff */
[----:B------:R-:W-:-:S07]  /*5330*/  IMAD R23, R6, R125, RZ ;  /* 0x0000007d06177224 */ /* 0x000fce00078e02ff */
.L_x_169:
[----:B------:R-:W-:Y:S05]  /*5340*/  BSYNC B1 ;  /* 0x0000000000017941 */ /* 0x000fea0003800000 */
.L_x_168:
[----:B------:R-:W-:Y:S01]  /*5350*/  @!P3 IMAD R43, R43, R124, R23 ;  /* 0x0000007c2b2bb224 */ /* 0x000fe200078e0217 */
[----:B------:R-:W-:Y:S04]  /*5360*/  BSSY B1, `(.L_x_170) ;  /* 0x0000006000017945 */ /* 0x000fe80003800000 */
[----:B------:R0:W-:Y:S01]  /*5370*/  @!P3 STG.E.U8 desc[UR36][R8.64+0x21], R43 ;  /* 0x0000212b0800b986 */ /* 0x0001e2000c101124 */
[----:B------:R-:W-:Y:S05]  /*5380*/  @P5 BRA `(.L_x_171) ;  /* 0x00000000000c5947 */ /* 0x000fea0003800000 */
[----:B------:R-:W5:Y:S02]  /*5390*/  LDG.E.U8 R132, desc[UR36][R10.64+0x28] ;  /* 0x000028240a847981 */ /* 0x000f64000c1e1100 */
[----:B-----5:R-:W-:-:S05]  /*53a0*/  PRMT R6, R132, 0x8880, RZ ;  /* 0x0000888084067816 */ /* 0x020fca00000000ff */
[----:B------:R-:W-:-:S07]  /*53b0*/  IMAD R23, R6, R125, RZ ;  /* 0x0000007d06177224 */ /* 0x000fce00078e02ff */
.L_x_171:
[----:B------:R-:W-:Y:S05]  /*53c0*/  BSYNC B1 ;  /* 0x0000000000017941 */ /* 0x000fea0003800000 */
.L_x_170:
[----:B0-----:R-:W-:Y:S01]  /*53d0*/  @!P5 IMAD R7, R44, R124, R23 ;  /* 0x0000007c2c07d224 */ /* 0x001fe200078e0217 */
[----:B------:R-:W-:Y:S04]  /*53e0*/  BSSY B1, `(.L_x_172) ;  /* 0x0000006000017945 */ /* 0x000fe80003800000 */
[----:B------:R0:W-:Y:S01]  /*53f0*/  @!P5 STG.E.U8 desc[UR36][R4.64+0x28], R7 ;  /* 0x000028070400d986 */ /* 0x0001e2000c101124 */
[----:B------:R-:W-:Y:S05]  /*5400*/  @P1 BRA `(.L_x_173) ;  /* 0x00000000000c1947 */ /* 0x000fea0003800000 */
[----:B------:R-:W5:Y:S02]  /*5410*/  LDG.E.U8 R132, desc[UR36][R10.64+0x29] ;  /* 0x000029240a847981 */ /* 0x000f64000c1e1100 */
[----:B-----5:R-:W-:-:S05]  /*5420*/  PRMT R6, R132, 0x8880, RZ ;  /* 0x0000888084067816 */ /* 0x020fca00000000ff */
[----:B------:R-:W-:-:S07]  /*5430*/  IMAD R23, R6, R125, RZ ;  /* 0x0000007d06177224 */ /* 0x000fce00078e02ff */
.L_x_173:
[----:B------:R-:W-:Y:S05]  /*5440*/  BSYNC B1 ;  /* 0x0000000000017941 */ /* 0x000fea0003800000 */
.L_x_172:
        /* <DEDUP_REMOVED lines=11> */
.L_x_175:
[----:B------:R-:W-:Y:S05]  /*5500*/  BSYNC B1 ;  /* 0x0000000000017941 */ /* 0x000fea0003800000 */
.L_x_174:
[----:B0-----:R-:W-:Y:S01]  /*5510*/  @!P4 IMAD R7, R46, R124, R23 ;  /* 0x0000007c2e07c224 */ /* 0x001fe200078e0217 */
[----:B------:R-:W-:Y:S04]  /*5520*/  BSSY B1, `(.L_x_176) ;  /* 0x0000006000017945 */ /* 0x000fe80003800000 */
[----:B------:R0:W-:Y:S01]  /*5530*/  @!P4 STG.E.U8 desc[UR36][R8.64+0x28], R7 ;  /* 0x000028070800c986 */ /* 0x0001e2000c101124 */
[----:B------:R-:W-:Y:S05]  /*5540*/  @P3 BRA `(.L_x_177) ;  /* 0x00000000000c3947 */ /* 0x000fea0003800000 */
[----:B------:R-:W5:Y:S02]  /*5550*/  LDG.E.U8 R132, desc[UR36][R12.64+0x29] ;  /* 0x000029240c847981 */ /* 0x000f64000c1e1100 */
[----:B-----5:R-:W-:-:S05]  /*5560*/  PRMT R6, R132, 0x8880, RZ ;  /* 0x0000888084067816 */ /* 0x020fca00000000ff */
[----:B------:R-:W-:-:S07]  /*5570*/  IMAD R23, R6, R125, RZ ;  /* 0x0000007d06177224 */ /* 0x000fce00078e02ff */
.L_x_177:
[----:B------:R-:W-:Y:S05]  /*5580*/  BSYNC B1 ;  /* 0x0000000000017941 */ /* 0x000fea0003800000 */
.L_x_176:
[----:B------:R-:W-:Y:S01]  /*5590*/  @!P3 IMAD R47, R47, R124, R23 ;  /* 0x0000007c2f2fb224 */ /* 0x000fe200078e0217 */
[----:B------:R-:W-:Y:S04]  /*55a0*/  BSSY B1, `(.L_x_178) ;  /* 0x0000006000017945 */ /* 0x000fe80003800000 */
[----:B------:R0:W-:Y:S01]  /*55b0*/  @!P3 STG.E.U8 desc[UR36][R8.64+0x29], R47 ;  /* 0x0000292f0800b986 */ /* 0x0001e2000c101124 */
[----:B------:R-:W-:Y:S05]  /*55c0*/  @P5 BRA `(.L_x_179) ;  /* 0x00000000000c5947 */ /* 0x000fea0003800000 */
[----:B------:R-:W5:Y:S02]  /*55d0*/  LDG.E.U8 R132, desc[UR36][R10.64+0x30] ;  /* 0x000030240a847981 */ /* 0x000f64000c1e1100 */
[----:B-----5:R-:W-:-:S05]  /*55e0*/  PRMT R6, R132, 0x8880, RZ ;  /* 0x0000888084067816 */ /* 0x020fca00000000ff */
[----:B------:R-:W-:-:S07]  /*55f0*/  IMAD R23, R6, R125, RZ ;  /* 0x0000007d06177224 */ /* 0x000fce00078e02ff */
.L_x_179:
[----:B------:R-:W-:Y:S05]  /*5600*/  BSYNC B1 ;  /* 0x0000000000017941 */ /* 0x000fea0003800000 */
.L_x_178:
[----:B0-----:R-:W-:Y:S01]  /*5610*/  @!P5 IMAD R7, R48, R124, R23 ;  /* 0x0000007c3007d224 */ /* 0x001fe200078e0217 */
[----:B------:R-:W-:Y:S04]  /*5620*/  BSSY B1, `(.L_x_180) ;  /* 0x0000006000017945 */ /* 0x000fe80003800000 */
[----:B------:R0:W-:Y:S01]  /*5630*/  @!P5 STG.E.U8 desc[UR36][R4.64+0x30], R7 ;  /* 0x000030070400d986 */ /* 0x0001e2000c101124 */
[----:B------:R-:W-:Y:S05]  /*5640*/  @P1 BRA `(.L_x_181) ;  /* 0x00000000000c1947 */ /* 0x000fea0003800000 */
[----:B------:R-:W5:Y:S02]  /*5650*/  LDG.E.U8 R132, desc[UR36][R10.64+0x31] ;  /* 0x000031240a847981 */ /* 0x000f64000c1e1100 */
[----:B-----5:R-:W-:-:S05]  /*5660*/  PRMT R6, R132, 0x8880, RZ ;  /* 0x0000888084067816 */ /* 0x020fca00000000ff */
[----:B------:R-:W-:-:S07]  /*5670*/  IMAD R23, R6, R125, RZ ;  /* 0x0000007d06177224 */ /* 0x000fce00078e02ff */
.L_x_181:
[----:B------:R-:W-:Y:S05]  /*5680*/  BSYNC B1 ;  /* 0x0000000000017941 */ /* 0x000fea0003800000 */
.L_x_180:
        /* <DEDUP_REMOVED lines=11> */
.L_x_183:
[----:B------:R-:W-:Y:S05]  /*5740*/  BSYNC B1 ;  /* 0x0000000000017941 */ /* 0x000fea0003800000 */
.L_x_182:
[----:B0-----:R-:W-:Y:S01]  /*5750*/  @!P4 IMAD R7, R50, R124, R23 ;  /* 0x0000007c3207c224 */ /* 0x001fe200078e0217 */
[----:B------:R-:W-:Y:S04]  /*5760*/  BSSY B1, `(.L_x_184) ;  /* 0x0000006000017945 */ /* 0x000fe80003800000 */
[----:B------:R0:W-:Y:S01]  /*5770*/  @!P4 STG.E.U8 desc[UR36][R8.64+0x30], R7 ;  /* 0x000030070800c986 */ /* 0x0001e2000c101124 */
[----:B------:R-:W-:Y:S05]  /*5780*/  @P3 BRA `(.L_x_185) ;  /* 0x00000000000c3947 */ /* 0x000fea0003800000 */
[----:B------:R-:W5:Y:S02]  /*5790*/  LDG.E.U8 R132, desc[UR36][R12.64+0x31] ;  /* 0x000031240c847981 */ /* 0x000f64000c1e1100 */
[----:B-----5:R-:W-:-:S05]  /*57a0*/  PRMT R6, R132, 0x8880, RZ ;  /* 0x0000888084067816 */ /* 0x020fca00000000ff */
[----:B------:R-:W-:-:S07]  /*57b0*/  IMAD R23, R6, R125, RZ ;  /* 0x0000007d06177224 */ /* 0x000fce00078e02ff */
.L_x_185:
[----:B------:R-:W-:Y:S05]  /*57c0*/  BSYNC B1 ;  /* 0x0000000000017941 */ /* 0x000fea0003800000 */
.L_x_184:
[----:B------:R-:W-:Y:S01]  /*57d0*/  @!P3 IMAD R51, R51, R124, R23 ;  /* 0x0000007c3333b224 */ /* 0x000fe200078e0217 */
[----:B------:R-:W-:Y:S04]  /*57e0*/  BSSY B1, `(.L_x_186) ;  /* 0x0000006000017945 */ /* 0x000fe80003800000 */
[----:B------:R0:W-:Y:S01]  /*57f0*/  @!P3 STG.E.U8 desc[UR36][R8.64+0x31], R51 ;  /* 0x000031330800b986 */ /* 0x0001e2000c101124 */
[----:B------:R-:W-:Y:S05]  /*5800*/  @P5 BRA `(.L_x_187) ;  /* 0x00000000000c5947 */ /* 0x000fea0003800000 */
[----:B------:R-:W5:Y:S02]  /*5810*/  LDG.E.U8 R132, desc[UR36][R10.64+0x38] ;  /* 0x000038240a847981 */ /* 0x000f64000c1e1100 */
[----:B-----5:R-:W-:-:S05]  /*5820*/  PRMT R6, R132, 0x8880, RZ ;  /* 0x0000888084067816 */ /* 0x020fca00000000ff */
[----:B------:R-:W-:-:S07]  /*5830*/  IMAD R23, R6, R125, RZ ;  /* 0x0000007d06177224 */ /* 0x000fce00078e02ff */
.L_x_187:
[----:B------:R-:W-:Y:S05]  /*5840*/  BSYNC B1 ;  /* 0x0000000000017941 */ /* 0x000fea0003800000 */
.L_x_186:
[----:B0-----:R-:W-:Y:S01]  /*5850*/  @!P5 IMAD R7, R52, R124, R23 ;  /* 0x0000007c3407d224 */ /* 0x001fe200078e0217 */
[----:B------:R-:W-:Y:S04]  /*5860*/  BSSY B1, `(.L_x_188) ;  /* 0x0000006000017945 */ /* 0x000fe80003800000 */
[----:B------:R0:W-:Y:S01]  /*5870*/  @!P5 STG.E.U8 desc[UR36][R4.64+0x38], R7 ;  /* 0x000038070400d986 */ /* 0x0001e2000c101124 */
[----:B------:R-:W-:Y:S05]  /*5880*/  @P1 BRA `(.L_x_189) ;  /* 0x00000000000c1947 */ /* 0x000fea0003800000 */
[----:B------:R-:W5:Y:S02]  /*5890*/  LDG.E.U8 R132, desc[UR36][R10.64+0x39] ;  /* 0x000039240a847981 */ /* 0x000f64000c1e1100 */
[----:B-----5:R-:W-:-:S05]  /*58a0*/  PRMT R6, R132, 0x8880, RZ ;  /* 0x0000888084067816 */ /* 0x020fca00000000ff */
[----:B------:R-:W-:-:S07]  /*58b0*/  IMAD R23, R6, R125, RZ ;  /* 0x0000007d06177224 */ /* 0x000fce00078e02ff */
.L_x_189:
[----:B------:R-:W-:Y:S05]  /*58c0*/  BSYNC B1 ;  /* 0x0000000000017941 */ /* 0x000fea0003800000 */
.L_x_188:
        /* <DEDUP_REMOVED lines=11> */
.L_x_191:
[----:B------:R-:W-:Y:S05]  /*5980*/  BSYNC B1 ;  /* 0x0000000000017941 */ /* 0x000fea0003800000 */
.L_x_190:
[----:B0-----:R-:W-:Y:S01]  /*5990*/  @!P4 IMAD R7, R54, R124, R23 ;  /* 0x0000007c3607c224 */ /* 0x001fe200078e0217 */
[----:B------:R-:W-:Y:S04]  /*59a0*/  BSSY B1, `(.L_x_192) ;  /* 0x0000006000017945 */ /* 0x000fe80003800000 */
[----:B------:R0:W-:Y:S01]  /*59b0*/  @!P4 STG.E.U8 desc[UR36][R8.64+0x38], R7 ;  /* 0x000038070800c986 */ /* 0x0001e2000c101124 */
[----:B------:R-:W-:Y:S05]  /*59c0*/  @P3 BRA `(.L_x_193) ;  /* 0x00000000000c3947 */ /* 0x000fea0003800000 */
[----:B------:R-:W5:Y:S02]  /*59d0*/  LDG.E.U8 R132, desc[UR36][R12.64+0x39] ;  /* 0x000039240c847981 */ /* 0x000f64000c1e1100 */
[----:B-----5:R-:W-:-:S05]  /*59e0*/  PRMT R6, R132, 0x8880, RZ ;  /* 0x0000888084067816 */ /* 0x020fca00000000ff */
[----:B------:R-:W-:-:S07]  /*59f0*/  IMAD R23, R6, R125, RZ ;  /* 0x0000007d06177224 */ /* 0x000fce00078e02ff */
.L_x_193:
[----:B------:R-:W-:Y:S05]  /*5a00*/  BSYNC B1 ;  /* 0x0000000000017941 */ /* 0x000fea0003800000 */
.L_x_192:
[----:B------:R-:W-:Y:S01]  /*5a10*/  @!P3 IMAD R55, R55, R124, R23 ;  /* 0x0000007c3737b224 */ /* 0x000fe200078e0217 */
[----:B------:R-:W-:Y:S04]  /*5a20*/  BSSY B1, `(.L_x_194) ;  /* 0x0000006000017945 */ /* 0x000fe80003800000 */
[----:B------:R0:W-:Y:S01]  /*5a30*/  @!P3 STG.E.U8 desc[UR36][R8.64+0x39], R55 ;  /* 0x000039370800b986 */ /* 0x0001e2000c101124 */
[----:B------:R-:W-:Y:S05]  /*5a40*/  @P5 BRA `(.L_x_195) ;  /* 0x00000000000c5947 */ /* 0x000fea0003800000 */
[----:B------:R-:W5:Y:S02]  /*5a50*/  LDG.E.U8 R132, desc[UR36][R10.64+0x40] ;  /* 0x000040240a847981 */ /* 0x000f64000c1e1100 */
[----:B-----5:R-:W-:-:S05]  /*5a60*/  PRMT R6, R132, 0x8880, RZ ;  /* 0x0000888084067816 */ /* 0x020fca00000000ff */
[----:B------:R-:W-:-:S07]  /*5a70*/  IMAD R23, R6, R125, RZ ;  /* 0x0000007d06177224 */ /* 0x000fce00078e02ff */
.L_x_195:
[----:B------:R-:W-:Y:S05]  /*5a80*/  BSYNC B1 ;  /* 0x0000000000017941 */ /* 0x000fea0003800000 */
.L_x_194:
[----:B0-----:R-:W-:Y:S01]  /*5a90*/  @!P5 IMAD R7, R56, R124, R23 ;  /* 0x0000007c3807d224 */ /* 0x001fe200078e0217 */
[----:B------:R-:W-:Y:S04]  /*5aa0*/  BSSY B1, `(.L_x_196) ;  /* 0x0000006000017945 */ /* 0x000fe80003800000 */
[----:B------:R0:W-:Y:S01]  /*5ab0*/  @!P5 STG.E.U8 desc[UR36][R4.64+0x40], R7 ;  /* 0x000040070400d986 */ /* 0x0001e2000c101124 */
[----:B------:R-:W-:Y:S05]  /*5ac0*/  @P1 BRA `(.L_x_197) ;  /* 0x00000000000c1947 */ /* 0x000fea0003800000 */
[----:B------:R-:W5:Y:S02]  /*5ad0*/  LDG.E.U8 R132, desc[UR36][R10.64+0x41] ;  /* 0x000041240a847981 */ /* 0x000f64000c1e1100 */
[----:B-----5:R-:W-:-:S05]  /*5ae0*/  PRMT R6, R132, 0x8880, RZ ;  /* 0x0000888084067816 */ /* 0x020fca00000000ff */
[----:B------:R-:W-:-:S07]  /*5af0*/  IMAD R23, R6, R125, RZ ;  /* 0x0000007d06177224 */ /* 0x000fce00078e02ff */
.L_x_197:
[----:B------:R-:W-:Y:S05]  /*5b00*/  BSYNC B1 ;  /* 0x0000000000017941 */ /* 0x000fea0003800000 */
.L_x_196:
        /* <DEDUP_REMOVED lines=11> */
.L_x_199:
[----:B------:R-:W-:Y:S05]  /*5bc0*/  BSYNC B1 ;  /* 0x0000000000017941 */ /* 0x000fea0003800000 */
.L_x_198:
[----:B0-----:R-:W-:Y:S01]  /*5bd0*/  @!P4 IMAD R7, R58, R124, R23 ;  /* 0x0000007c3a07c224 */ /* 0x001fe200078e0217 */
[----:B------:R-:W-:Y:S04]  /*5be0*/  BSSY B1, `(.L_x_200) ;  /* 0x0000006000017945 */ /* 0x000fe80003800000 */
[----:B------:R0:W-:Y:S01]  /*5bf0*/  @!P4 STG.E.U8 desc[UR36][R8.64+0x40], R7 ;  /* 0x000040070800c986 */ /* 0x0001e2000c101124 */
[----:B------:R-:W-:Y:S05]  /*5c00*/  @P3 BRA `(.L_x_201) ;  /* 0x00000000000c3947 */ /* 0x000fea0003800000 */
[----:B------:R-:W5:Y:S02]  /*5c10*/  LDG.E.U8 R132, desc[UR36][R12.64+0x41] ;  /* 0x000041240c847981 */ /* 0x000f64000c1e1100 */
[----:B-----5:R-:W-:-:S05]  /*5c20*/  PRMT R6, R132, 0x8880, RZ ;  /* 0x0000888084067816 */ /* 0x020fca00000000ff */
[----:B------:R-:W-:-:S07]  /*5c30*/  IMAD R23, R6, R125, RZ ;  /* 0x0000007d06177224 */ /* 0x000fce00078e02ff */
.L_x_201:
[----:B------:R-:W-:Y:S05]  /*5c40*/  BSYNC B1 ;  /* 0x0000000000017941 */ /* 0x000fea0003800000 */
.L_x_200:
[----:B------:R-:W-:Y:S01]  /*5c50*/  @!P3 IMAD R59, R59, R124, R23 ;  /* 0x0000007c3b3bb224 */ /* 0x000fe200078e0217 */
[----:B------:R-:W-:Y:S04]  /*5c60*/  BSSY B1, `(.L_x_202) ;  /* 0x0000006000017945 */ /* 0x000fe80003800000 */
[----:B------:R0:W-:Y:S01]  /*5c70*/  @!P3 STG.E.U8 desc[UR36][R8.64+0x41], R59 ;  /* 0x0000413b0800b986 */ /* 0x0001e2000c101124 */
[----:B------:R-:W-:Y:S05]  /*5c80*/  @P5 BRA `(.L_x_203) ;  /* 0x00000000000c5947 */ /* 0x000fea0003800000 */
[----:B------:R-:W5:Y:S02]  /*5c90*/  LDG.E.U8 R132, desc[UR36][R10.64+0x48] ;  /* 0x000048240a847981 */ /* 0x000f64000c1e1100 */
[----:B-----5:R-:W-:-:S05]  /*5ca0*/  PRMT R6, R132, 0x8880, RZ ;  /* 0x0000888084067816 */ /* 0x020fca00000000ff */
[----:B------:R-:W-:-:S07]  /*5cb0*/  IMAD R23, R6, R125, RZ ;  /* 0x0000007d06177224 */ /* 0x000fce00078e02ff */
.L_x_203:
[----:B------:R-:W-:Y:S05]  /*5cc0*/  BSYNC B1 ;  /* 0x0000000000017941 */ /* 0x000fea0003800000 */
.L_x_202:
[----:B0-----:R-:W-:Y:S01]  /*5cd0*/  @!P5 IMAD R7, R60, R124, R23 ;  /* 0x0000007c3c07d224 */ /* 0x001fe200078e0217 */
[----:B------:R-:W-:Y:S04]  /*5ce0*/  BSSY B1, `(.L_x_204) ;  /* 0x0000006000017945 */ /* 0x000fe80003800000 */
[----:B------:R0:W-:Y:S01]  /*5cf0*/  @!P5 STG.E.U8 desc[UR36][R4.64+0x48], R7 ;  /* 0x000048070400d986 */ /* 0x0001e2000c101124 */
[----:B------:R-:W-:Y:S05]  /*5d00*/  @P1 BRA `(.L_x_205) ;  /* 0x00000000000c1947 */ /* 0x000fea0003800000 */
[----:B------:R-:W5:Y:S02]  /*5d10*/  LDG.E.U8 R132, desc[UR36][R10.64+0x49] ;  /* 0x000049240a847981 */ /* 0x000f64000c1e1100 */
[----:B-----5:R-:W-:-:S05]  /*5d20*/  PRMT R6, R132, 0x8880, RZ ;  /* 0x0000888084067816 */ /* 0x020fca00000000ff */
[----:B------:R-:W-:-:S07]  /*5d30*/  IMAD R23, R6, R125, RZ ;  /* 0x0000007d06177224 */ /* 0x000fce00078e02ff */
.L_x_205:
[----:B------:R-:W-:Y:S05]  /*5d40*/  BSYNC B1 ;  /* 0x0000000000017941 */ /* 0x000fea0003800000 */
.L_x_204:
        /* <DEDUP_REMOVED lines=11> */
.L_x_207:
[----:B------:R-:W-:Y:S05]  /*5e00*/  BSYNC B1 ;  /* 0x0000000000017941 */ /* 0x000fea0003800000 */
.L_x_206:
[----:B0-----:R-:W-:Y:S01]  /*5e10*/  @!P4 IMAD R7, R62, R124, R23 ;  /* 0x0000007c3e07c224 */ /* 0x001fe200078e0217 */
[----:B------:R-:W-:Y:S04]  /*5e20*/  BSSY B1, `(.L_x_208) ;  /* 0x0000006000017945 */ /* 0x000fe80003800000 */
[----:B------:R0:W-:Y:S01]  /*5e30*/  @!P4 STG.E.U8 desc[UR36][R8.64+0x48], R7 ;  /* 0x000048070800c986 */ /* 0x0001e2000c101124 */
[----:B------:R-:W-:Y:S05]  /*5e40*/  @P3 BRA `(.L_x_209) ;  /* 0x00000000000c3947 */ /* 0x000fea0003800000 */
[----:B------:R-:W5:Y:S02]  /*5e50*/  LDG.E.U8 R132, desc[UR36][R12.64+0x49] ;  /* 0x000049240c847981 */ /* 0x000f64000c1e1100 */
[----:B-----5:R-:W-:-:S05]  /*5e60*/  PRMT R6, R132, 0x8880, RZ ;  /* 0x0000888084067816 */ /* 0x020fca00000000ff */
[----:B------:R-:W-:-:S07]  /*5e70*/  IMAD R23, R6, R125, RZ ;  /* 0x0000007d06177224 */ /* 0x000fce00078e02ff */
.L_x_209:
[----:B------:R-:W-:Y:S05]  /*5e80*/  BSYNC B1 ;  /* 0x0000000000017941 */ /* 0x000fea0003800000 */
.L_x_208:
[----:B------:R-:W-:Y:S01]  /*5e90*/  @!P3 IMAD R63, R63, R124, R23 ;  /* 0x0000007c3f3fb224 */ /* 0x000fe200078e0217 */
[----:B------:R-:W-:Y:S04]  /*5ea0*/  BSSY B1, `(.L_x_210) ;  /* 0x0000006000017945 */ /* 0x000fe80003800000 */
[----:B------:R0:W-:Y:S01]  /*5eb0*/  @!P3 STG.E.U8 desc[UR36][R8.64+0x49], R63 ;  /* 0x0000493f0800b986 */ /* 0x0001e2000c101124 */
[----:B------:R-:W-:Y:S05]  /*5ec0*/  @P5 BRA `(.L_x_211) ;  /* 0x00000000000c5947 */ /* 0x000fea0003800000 */
[----:B------:R-:W5:Y:S02]  /*5ed0*/  LDG.E.U8 R132, desc[UR36][R10.64+0x50] ;  /* 0x000050240a847981 */ /* 0x000f64000c1e1100 */
[----:B-----5:R-:W-:-:S05]  /*5ee0*/  PRMT R6, R132, 0x8880, RZ ;  /* 0x0000888084067816 */ /* 0x020fca00000000ff */
[----:B------:R-:W-:-:S07]  /*5ef0*/  IMAD R23, R6, R125, RZ ;  /* 0x0000007d06177224 */ /* 0x000fce00078e02ff */
.L_x_211:
[----:B------:R-:W-:Y:S05]  /*5f00*/  BSYNC B1 ;  /* 0x0000000000017941 */ /* 0x000fea0003800000 */
.L_x_210:
[----:B0-----:R-:W-:Y:S01]  /*5f10*/  @!P5 IMAD R7, R64, R124, R23 ;  /* 0x0000007c4007d224 */ /* 0x001fe200078e0217 */
[----:B------:R-:W-:Y:S04]  /*5f20*/  BSSY B1, `(.L_x_212) ;  /* 0x0000006000017945 */ /* 0x000fe80003800000 */
[----:B------:R0:W-:Y:S01]  /*5f30*/  @!P5 STG.E.U8 desc[UR36][R4.64+0x50], R7 ;  /* 0x000050070400d986 */ /* 0x0001e2000c101124 */
[----:B------:R-:W-:Y:S05]  /*5f40*/  @P1 BRA `(.L_x_213) ;  /* 0x00000000000c1947 */ /* 0x000fea0003800000 */
[----:B------:R-:W5:Y:S02]  /*5f50*/  LDG.E.U8 R132, desc[UR36][R10.64+0x51] ;  /* 0x000051240a847981 */ /* 0x000f64000c1e1100 */
[----:B-----5:R-:W-:-:S05]  /*5f60*/  PRMT R6, R132, 0x8880, RZ ;  /* 0x0000888084067816 */ /* 0x020fca00000000ff */
[----:B------:R-:W-:-:S07]  /*5f70*/  IMAD R23, R6, R125, RZ ;  /* 0x0000007d06177224 */ /* 0x000fce00078e02ff */
.L_x_213:
[----:B------:R-:W-:Y:S05]  /*5f80*/  BSYNC B1 ;  /* 0x0000000000017941 */ /* 0x000fea0003800000 */
.L_x_212:
[----:B------:R-:W-:Y:S01]  /*5f90*/  ISETP.LT.OR P4, PT, R3, 0x51, !P0 ;  /* 0x000000510300780c */ /* 0x000fe20004781670 */
[----:B------:R-:W-:Y:S01]  /*5fa0*/  @!P1 IMAD R65, R65, R124, R23 ;  /* 0x0000007c41419224 */ /* 0x000fe200078e0217 */
[----:B------:R-:W-:Y:S01]  /*5fb0*/  BSSY B1, `(.L_x_214) ;  /* 0x000000a000017945 */ /* 0x000fe20003800000 */
[C---:B------:R-:W-:Y:S02]  /*5fc0*/  ISETP.LT.OR P3, PT, R3.reuse, 0x52, !P0 ;  /* 0x000000520300780c */ /* 0x040fe40004761670 */
[C---:B------:R-:W-:Y:S01]  /*5fd0*/  ISETP.LT.OR P5, PT, R3.reuse, 0x59, !P0 ;  /* 0x000000590300780c */ /* 0x040fe200047a1670 */
[----:B------:R0:W-:Y:S01]  /*5fe0*/  @!P1 STG.E.U8 desc[UR36][R4.64+0x51], R65 ;  /* 0x0000514104009986 */ /* 0x0001e2000c101124 */
[C---:B------:R-:W-:Y:S02]  /*5ff0*/  ISETP.LT.OR P1, PT, R3.reuse, 0x59, !P2 ;  /* 0x000000590300780c */ /* 0x040fe40005721670 */
[----:B------:R-:W-:-:S04]  /*6000*/  ISETP.LT.OR P2, PT, R3, 0x5a, !P2 ;  /* 0x0000005a0300780c */ /* 0x000fc80005741670 */
[----:B------:R-:W-:Y:S09]  /*6010*/  @P4 BRA `(.L_x_215) ;  /* 0x00000000000c4947 */ /* 0x000ff20003800000 */
[----:B------:R-:W5:Y:S02]  /*6020*/  LDG.E.U8 R132, desc[UR36][R12.64+0x50] ;  /* 0x000050240c847981 */ /* 0x000f64000c1e1100 */
[----:B-----5:R-:W-:-:S05]  /*6030*/  PRMT R6, R132, 0x8880, RZ ;  /* 0x0000888084067816 */ /* 0x020fca00000000ff */
[----:B------:R-:W-:-:S07]  /*6040*/  IMAD R23, R6, R125, RZ ;  /* 0x0000007d06177224 */ /* 0x000fce00078e02ff */
.L_x_215:
[----:B------:R-:W-:Y:S05]  /*6050*/  BSYNC B1 ;  /* 0x0000000000017941 */ /* 0x000fea0003800000 */
.L_x_214:
[----:B0-----:R-:W-:Y:S01]  /*6060*/  @!P4 IMAD R7, R66, R124, R23 ;  /* 0x0000007c4207c224 */ /* 0x001fe200078e0217 */
[----:B------:R-:W-:Y:S04]  /*6070*/  BSSY B1, `(.L_x_216) ;  /* 0x0000006000017945 */ /* 0x000fe80003800000 */
[----:B------:R0:W-:Y:S01]  /*6080*/  @!P4 STG.E.U8 desc[UR36][R8.64+0x50], R7 ;  /* 0x000050070800c986 */ /* 0x0001e2000c101124 */
[----:B------:R-:W-:Y:S05]  /*6090*/  @P3 BRA `(.L_x_217) ;  /* 0x00000000000c3947 */ /* 0x000fea0003800000 */
[----:B------:R-:W5:Y:S02]  /*60a0*/  LDG.E.U8 R132, desc[UR36][R12.64+0x51] ;  /* 0x000051240c847981 */ /* 0x000f64000c1e1100 */
[----:B-----5:R-:W-:-:S05]  /*60b0*/  PRMT R6, R132, 0x8880, RZ ;  /* 0x0000888084067816 */ /* 0x020fca00000000ff */
[----:B------:R-:W-:-:S07]  /*60c0*/  IMAD R23, R6, R125, RZ ;  /* 0x0000007d06177224 */ /* 0x000fce00078e02ff */
.L_x_217:
[----:B------:R-:W-:Y:S05]  /*60d0*/  BSYNC B1 ;  /* 0x0000000000017941 */ /* 0x000fea0003800000 */
.L_x_216:
[----:B------:R-:W-:Y:S01]  /*60e0*/  @!P3 IMAD R67, R67, R124, R23 ;  /* 0x0000007c4343b224 */ /* 0x000fe200078e0217 */
[----:B------:R-:W-:Y:S04]  /*60f0*/  BSSY B1, `(.L_x_218) ;  /* 0x0000006000017945 */ /* 0x000fe80003800000 */
[----:B------:R0:W-:Y:S01]  /*6100*/  @!P3 STG.E.U8 desc[UR36][R8.64+0x51], R67 ;  /* 0x000051430800b986 */ /* 0x0001e2000c101124 */
[----:B------:R-:W-:Y:S05]  /*6110*/  @P1 BRA `(.L_x_219) ;  /* 0x00000000000c1947 */ /* 0x000fea0003800000 */
[----:B------:R-:W5:Y:S02]  /*6120*/  LDG.E.U8 R132, desc[UR36][R10.64+0x58] ;  /* 0x000058240a847981 */ /* 0x000f64000c1e1100 */
[----:B-----5:R-:W-:-:S05]  /*6130*/  PRMT R6, R132, 0x8880, RZ ;  /* 0x0000888084067816 */ /* 0x020fca00000000ff */
[----:B------:R-:W-:-:S07]  /*6140*/  IMAD R23, R6, R125, RZ ;  /* 0x0000007d06177224 */ /* 0x000fce00078e02ff */
.L_x_219:
[----:B------:R-:W-:Y:S05]  /*6150*/  BSYNC B1 ;  /* 0x0000000000017941 */ /* 0x000fea0003800000 */
.L_x_218:
[----:B0-----:R-:W-:Y:S01]  /*6160*/  @!P1 IMAD R7, R68, R124, R23 ;  /* 0x0000007c44079224 */ /* 0x001fe200078e0217 */
[----:B------:R-:W-:Y:S04]  /*6170*/  BSSY B1, `(.L_x_220) ;  /* 0x0000006000017945 */ /* 0x000fe80003800000 */
[----:B------:R0:W-:Y:S01]  /*6180*/  @!P1 STG.E.U8 desc[UR36][R4.64+0x58], R7 ;  /* 0x0000580704009986 */ /* 0x0001e2000c101124 */
[----:B------:R-:W-:Y:S05]  /*6190*/  @P2 BRA `(.L_x_221) ;  /* 0x00000000000c2947 */ /* 0x000fea0003800000 */
[----:B------:R-:W5:Y:S02]  /*61a0*/  LDG.E.U8 R132, desc[UR36][R10.64+0x59] ;  /* 0x000059240a847981 */ /* 0x000f64000c1e1100 */
[----:B-----5:R-:W-:-:S05]  /*61b0*/  PRMT R6, R132, 0x8880, RZ ;  /* 0x0000888084067816 */ /* 0x020fca00000000ff */
[----:B------:R-:W-:-:S07]  /*61c0*/  IMAD R23, R6, R125, RZ ;  /* 0x0000007d06177224 */ /* 0x000fce00078e02ff */
.L_x_221:
[----:B------:R-:W-:Y:S05]  /*61d0*/  BSYNC B1 ;  /* 0x0000000000017941 */ /* 0x000fea0003800000 */
.L_x_220:
[----:B------:R-:W-:Y:S01]  /*61e0*/  @!P2 IMAD R69, R69, R124, R23 ;  /* 0x0000007c4545a224 */ /* 0x000fe200078e0217 */
[----:B------:R-:W-:Y:S04]  /*61f0*/  BSSY B1, `(.L_x_222) ;  /* 0x0000006000017945 */ /* 0x000fe80003800000 */
[----:B------:R0:W-:Y:S01]  /*6200*/  @!P2 STG.E.U8 desc[UR36][R4.64+0x59], R69 ;  /* 0x000059450400a986 */ /* 0x0001e2000c101124 */
[----:B------:R-:W-:Y:S05]  /*6210*/  @P5 BRA `(.L_x_223) ;  /* 0x00000000000c5947 */ /* 0x000fea0003800000 */
[----:B------:R-:W0:Y:S02]  /*6220*/  LDG.E.U8 R132, desc[UR36][R12.64+0x58] ;  /* 0x000058240c847981 */ /* 0x000e24000c1e1100 */
[----:B01-3--:R-:W-:-:S05]  /*6230*/  PRMT R4, R132, 0x8880, RZ ;  /* 0x0000888084047816 */ /* 0x00bfca00000000ff */
[----:B------:R-:W-:-:S07]  /*6240*/  IMAD R23, R4, R125, RZ ;  /* 0x0000007d04177224 */ /* 0x000fce00078e02ff */
.L_x_223:
[----:B------:R-:W-:Y:S05]  /*6250*/  BSYNC B1 ;  /* 0x0000000000017941 */ /* 0x000fea0003800000 */
.L_x_222:
[----:B01-3--:R-:W-:Y:S01]  /*6260*/  @!P5 IMAD R5, R70, R124, R23 ;  /* 0x0000007c4605d224 */ /* 0x00bfe200078e0217 */
[----:B------:R-:W-:Y:S01]  /*6270*/  ISETP.LT.OR P0, PT, R3, 0x5a, !P0 ;  /* 0x0000005a0300780c */ /* 0x000fe20004701670 */
[----:B------:R-:W-:Y:S03]  /*6280*/  BSSY B1, `(.L_x_224) ;  /* 0x0000006000017945 */ /* 0x000fe60003800000 */
[----:B------:R0:W-:Y:S09]  /*6290*/  @!P5 STG.E.U8 desc[UR36][R8.64+0x58], R5 ;  /* 0x000058050800d986 */ /* 0x0001f2000c101124 */
[----:B------:R-:W-:Y:S05]  /*62a0*/  @P0 BRA `(.L_x_225) ;  /* 0x00000000000c0947 */ /* 0x000fea0003800000 */
[----:B------:R-:W3:Y:S02]  /*62b0*/  LDG.E.U8 R132, desc[UR36][R12.64+0x59] ;  /* 0x000059240c847981 */ /* 0x000ee4000c1e1100 */
[----:B---3--:R-:W-:-:S05]  /*62c0*/  PRMT R4, R132, 0x8880, RZ ;  /* 0x0000888084047816 */ /* 0x008fca00000000ff */
[----:B------:R-:W-:-:S07]  /*62d0*/  IMAD R23, R4, R125, RZ ;  /* 0x0000007d04177224 */ /* 0x000fce00078e02ff */
.L_x_225:
[----:B------:R-:W-:Y:S05]  /*62e0*/  BSYNC B1 ;  /* 0x0000000000017941 */ /* 0x000fea0003800000 */
.L_x_224:
[----:B------:R-:W-:Y:S01]  /*62f0*/  IMAD R23, R71, R124, R23 ;  /* 0x0000007c47177224 */ /* 0x000fe200078e0217 */
[----:B------:R-:W-:Y:S06]  /*6300*/  @P0 BRA `(.L_x_226) ;  /* 0x0000001000980947 */ /* 0x000fec0003800000 */
[----:B------:R1:W-:Y:S01]  /*6310*/  STG.E.U8 desc[UR36][R8.64+0x59], R23 ;  /* 0x0000591708007986 */ /* 0x0003e2000c101124 */
[----:B------:R-:W-:Y:S05]  /*6320*/  BRA `(.L_x_226) ;  /* 0x0000001000907947 */ /* 0x000fea0003800000 */
.L_x_33:
[C---:B------:R-:W-:Y:S02]  /*6330*/  ISETP.GE.AND P2, PT, R133.reuse, 0x1, PT ;  /* 0x000000018500780c */ /* 0x040fe40003f46270 */
[----:B------:R-:W-:Y:S02]  /*6340*/  ISETP.GE.AND P1, PT, R133, 0x9, PT ;  /* 0x000000098500780c */ /* 0x000fe40003f26270 */
[C---:B------:R-:W-:Y:S02]  /*6350*/  ISETP.LT.OR P3, PT, R3.reuse, 0x1, !P2 ;  /* 0x000000010300780c */ /* 0x040fe40005761670 */
[C---:B------:R-:W-:Y:S02]  /*6360*/  ISETP.LT.OR P5, PT, R3.reuse, 0x2, !P2 ;  /* 0x000000020300780c */ /* 0x040fe400057a1670 */
[C---:B------:R-:W-:Y:S02]  /*6370*/  ISETP.LT.OR P0, PT, R3.reuse, 0x1, !P1 ;  /* 0x000000010300780c */ /* 0x040fe40004f01670 */
[----:B------:R-:W-:-:S07]  /*6380*/  ISETP.LT.OR P4, PT, R3, 0x2, !P1 ;  /* 0x000000020300780c */ /* 0x000fce0004f81670 */
[-C--:B------:R-:W-:Y:S02]  /*6390*/  @!P3 IMAD R11, R72, R124.reuse, RZ ;  /* 0x0000007c480bb224 */ /* 0x080fe400078e02ff */
[-C--:B------:R-:W-:Y:S02]  /*63a0*/  @!P5 IMAD R73, R73, R124.reuse, RZ ;  /* 0x0000007c4949d224 */ /* 0x080fe400078e02ff */
[-C--:B------:R-:W-:Y:S01]  /*63b0*/  @!P0 IMAD R13, R74, R124.reuse, RZ ;  /* 0x0000007c4a0d8224 */ /* 0x080fe200078e02ff */
[----:B------:R0:W-:Y:S01]  /*63c0*/  @!P3 STG.E.U8 desc[UR36][R14.64], R11 ;  /* 0x0000000b0e00b986 */ /* 0x0001e2000c101124 */
[----:B------:R-:W-:Y:S01]  /*63d0*/  ISETP.LT.OR P3, PT, R3, 0x9, !P2 ;  /* 0x000000090300780c */ /* 0x000fe20005761670 */
[----:B------:R-:W-:Y:S02]  /*63e0*/  @!P4 IMAD R75, R75, R124, RZ ;  /* 0x0000007c4b4bc224 */ /* 0x000fe400078e02ff */
[----:B------:R-:W-:Y:S01]  /*63f0*/  @!P5 STG.E.U8 desc[UR36][R14.64+0x1], R73 ;  /* 0x000001490e00d986 */ /* 0x000fe2000c101124 */
[----:B------:R-:W-:-:S03]  /*6400*/  ISETP.LT.OR P5, PT, R3, 0xa, !P2 ;  /* 0x0000000a0300780c */ /* 0x000fc600057a1670 */
[----:B------:R1:W-:Y:S01]  /*6410*/  @!P0 STG.E.U8 desc[UR36][R6.64], R13 ;  /* 0x0000000d06008986 */ /* 0x0003e2000c101124 */
[----:B------:R-:W-:-:S03]  /*6420*/  ISETP.LT.OR P0, PT, R3, 0x9, !P1 ;  /* 0x000000090300780c */ /* 0x000fc60004f01670 */
[----:B------:R-:W-:Y:S01]  /*6430*/  @!P4 STG.E.U8 desc[UR36][R6.64+0x1], R75 ;  /* 0x0000014b0600c986 */ /* 0x000fe2000c101124 */
[----:B------:R-:W-:Y:S01]  /*6440*/  ISETP.LT.OR P4, PT, R3, 0xa, !P1 ;  /* 0x0000000a0300780c */ /* 0x000fe20004f81670 */
[----:B------:R-:W-:-:S04]  /*6450*/  @!P3 IMAD R21, R76, R124, RZ ;  /* 0x0000007c4c15b224 */ /* 0x000fc800078e02ff */
[-C--:B------:R-:W-:Y:S01]  /*6460*/  @!P5 IMAD R77, R77, R124.reuse, RZ ;  /* 0x0000007c4d4dd224 */ /* 0x080fe200078e02ff */
[----:B------:R2:W-:Y:S01]  /*6470*/  @!P3 STG.E.U8 desc[UR36][R14.64+0x8], R21 ;  /* 0x000008150e00b986 */ /* 0x0005e2000c101124 */
[C---:B------:R-:W-:Y:S02]  /*6480*/  ISETP.LT.OR P3, PT, R3.reuse, 0x11, !P2 ;  /* 0x000000110300780c */ /* 0x040fe40005761670 */
[-C--:B0-----:R-:W-:Y:S01]  /*6490*/  @!P0 IMAD R11, R78, R124.reuse, RZ ;  /* 0x0000007c4e0b8224 */ /* 0x081fe200078e02ff */
[----:B------:R-:W-:Y:S01]  /*64a0*/  @!P5 STG.E.U8 desc[UR36][R14.64+0x9], R77 ;  /* 0x0000094d0e00d986 */ /* 0x000fe2000c101124 */
[----:B------:R-:W-:Y:S02]  /*64b0*/  ISETP.LT.OR P5, PT, R3, 0x12, !P2 ;  /* 0x000000120300780c */ /* 0x000fe400057a1670 */
[----:B------:R-:W-:Y:S01]  /*64c0*/  @!P4 IMAD R79, R79, R124, RZ ;  /* 0x0000007c4f4fc224 */ /* 0x000fe200078e02ff */
[----:B------:R0:W-:Y:S01]  /*64d0*/  @!P0 STG.E.U8 desc[UR36][R6.64+0x8], R11 ;  /* 0x0000080b06008986 */ /* 0x0001e2000c101124 */
[----:B------:R-:W-:-:S03]  /*64e0*/  ISETP.LT.OR P0, PT, R3, 0x11, !P1 ;  /* 0x000000110300780c */ /* 0x000fc60004f01670 */
[----:B------:R-:W-:Y:S01]  /*64f0*/  @!P4 STG.E.U8 desc[UR36][R6.64+0x9], R79 ;  /* 0x0000094f0600c986 */ /* 0x000fe2000c101124 */
[----:B------:R-:W-:Y:S01]  /*6500*/  ISETP.LT.OR P4, PT, R3, 0x12, !P1 ;  /* 0x000000120300780c */ /* 0x000fe20004f81670 */
[----:B-1----:R-:W-:-:S04]  /*6510*/  @!P3 IMAD R13, R80, R124, RZ ;  /* 0x0000007c500db224 */ /* 0x002fc800078e02ff */
[-C--:B------:R-:W-:Y:S01]  /*6520*/  @!P5 IMAD R81, R81, R124.reuse, RZ ;  /* 0x0000007c5151d224 */ /* 0x080fe200078e02ff */
[----:B------:R1:W-:Y:S01]  /*6530*/  @!P3 STG.E.U8 desc[UR36][R14.64+0x10], R13 ;  /* 0x0000100d0e00b986 */ /* 0x0003e2000c101124 */
[C---:B------:R-:W-:Y:S02]  /*6540*/  ISETP.LT.OR P3, PT, R3.reuse, 0x19, !P2 ;  /* 0x000000190300780c */ /* 0x040fe40005761670 */
[-C--:B--2---:R-:W-:Y:S01]  /*6550*/  @!P0 IMAD R21, R82, R124.reuse, RZ ;  /* 0x0000007c52158224 */ /* 0x084fe200078e02ff */
[----:B------:R-:W-:Y:S01]  /*6560*/  @!P5 STG.E.U8 desc[UR36][R14.64+0x11], R81 ;  /* 0x000011510e00d986 */ /* 0x000fe2000c101124 */
[----:B------:R-:W-:Y:S02]  /*6570*/  ISETP.LT.OR P5, PT, R3, 0x1a, !P2 ;  /* 0x0000001a0300780c */ /* 0x000fe400057a1670 */
[----:B------:R-:W-:Y:S01]  /*6580*/  @!P4 IMAD R83, R83, R124, RZ ;  /* 0x0000007c5353c224 */ /* 0x000fe200078e02ff */
[----:B------:R2:W-:Y:S01]  /*6590*/  @!P0 STG.E.U8 desc[UR36][R6.64+0x10], R21 ;  /* 0x0000101506008986 */ /* 0x0005e2000c101124 */
[----:B------:R-:W-:-:S03]  /*65a0*/  ISETP.LT.OR P0, PT, R3, 0x19, !P1 ;  /* 0x000000190300780c */ /* 0x000fc60004f01670 */
[----:B------:R-:W-:Y:S01]  /*65b0*/  @!P4 STG.E.U8 desc[UR36][R6.64+0x11], R83 ;  /* 0x000011530600c986 */ /* 0x000fe2000c101124 */
[----:B------:R-:W-:Y:S01]  /*65c0*/  ISETP.LT.OR P4, PT, R3, 0x1a, !P1 ;  /* 0x0000001a0300780c */ /* 0x000fe20004f81670 */
[----:B0-----:R-:W-:-:S04]  /*65d0*/  @!P3 IMAD R11, R84, R124, RZ ;  /* 0x0000007c540bb224 */ /* 0x001fc800078e02ff */
[-C--:B------:R-:W-:Y:S01]  /*65e0*/  @!P5 IMAD R85, R85, R124.reuse, RZ ;  /* 0x0000007c5555d224 */ /* 0x080fe200078e02ff */
[----:B------:R0:W-:Y:S01]  /*65f0*/  @!P3 STG.E.U8 desc[UR36][R14.64+0x18], R11 ;  /* 0x0000180b0e00b986 */ /* 0x0001e2000c101124 */
[C---:B------:R-:W-:Y:S02]  /*6600*/  ISETP.LT.OR P3, PT, R3.reuse, 0x21, !P2 ;  /* 0x000000210300780c */ /* 0x040fe40005761670 */
[-C--:B-1----:R-:W-:Y:S01]  /*6610*/  @!P0 IMAD R13, R86, R124.reuse, RZ ;  /* 0x0000007c560d8224 */ /* 0x082fe200078e02ff */
[----:B------:R-:W-:Y:S01]  /*6620*/  @!P5 STG.E.U8 desc[UR36][R14.64+0x19], R85 ;  /* 0x000019550e00d986 */ /* 0x000fe2000c101124 */
[----:B------:R-:W-:Y:S02]  /*6630*/  ISETP.LT.OR P5, PT, R3, 0x22, !P2 ;  /* 0x000000220300780c */ /* 0x000fe400057a1670 */
[----:B------:R-:W-:Y:S01]  /*6640*/  @!P4 IMAD R87, R87, R124, RZ ;  /* 0x0000007c5757c224 */ /* 0x000fe200078e02ff */
[----:B------:R1:W-:Y:S01]  /*6650*/  @!P0 STG.E.U8 desc[UR36][R6.64+0x18], R13 ;  /* 0x0000180d06008986 */ /* 0x0003e2000c101124 */
[----:B------:R-:W-:-:S03]  /*6660*/  ISETP.LT.OR P0, PT, R3, 0x21, !P1 ;  /* 0x000000210300780c */ /* 0x000fc60004f01670 */
[----:B------:R-:W-:Y:S01]  /*6670*/  @!P4 STG.E.U8 desc[UR36][R6.64+0x19], R87 ;  /* 0x000019570600c986 */ /* 0x000fe2000c101124 */
[----:B------:R-:W-:Y:S01]  /*6680*/  ISETP.LT.OR P4, PT, R3, 0x22, !P1 ;  /* 0x000000220300780c */ /* 0x000fe20004f81670 */
[----:B--2---:R-:W-:-:S04]  /*6690*/  @!P3 IMAD R21, R88, R124, RZ ;  /* 0x0000007c5815b224 */ /* 0x004fc800078e02ff */
        /* <DEDUP_REMOVED lines=80> */
[----:B------:R-:W-:-:S02]  /*6ba0*/  ISETP.GE.AND P0, PT, R133, 0x81, PT ;  /* 0x000000818500780c */ /* 0x000fc40003f06270 */
[C---:B------:R-:W-:Y:S01]  /*6bb0*/  ISETP.LT.OR P5, PT, R3.reuse, 0x59, !P1 ;  /* 0x000000590300780c */ /* 0x040fe20004fa1670 */
[----:B------:R-:W-:Y:S01]  /*6bc0*/  @!P4 STG.E.U8 desc[UR36][R6.64+0x51], R115 ;  /* 0x000051730600c986 */ /* 0x000fe2000c101124 */
[C---:B------:R-:W-:Y:S01]  /*6bd0*/  ISETP.LT.OR P1, PT, R3.reuse, 0x5a, !P1 ;  /* 0x0000005a0300780c */ /* 0x040fe20004f21670 */
[----:B-1----:R-:W-:Y:S01]  /*6be0*/  @!P3 IMAD R13, R116, R124, RZ ;  /* 0x0000007c740db224 */ /* 0x002fe200078e02ff */
[----:B------:R-:W-:-:S03]  /*6bf0*/  ISETP.LT.OR P4, PT, R3, 0x1, !P0 ;  /* 0x000000010300780c */ /* 0x000fc60004781670 */
[----:B------:R-:W-:Y:S01]  /*6c00*/  @!P2 IMAD R117, R117, R124, RZ ;  /* 0x0000007c7575a224 */ /* 0x000fe200078e02ff */
[----:B------:R1:W-:Y:S01]  /*6c10*/  @!P3 STG.E.U8 desc[UR36][R14.64+0x58], R13 ;  /* 0x0000580d0e00b986 */ /* 0x0003e2000c101124 */
[----:B------:R-:W-:-:S03]  /*6c20*/  ISETP.LT.OR P3, PT, R3, 0x2, !P0 ;  /* 0x000000020300780c */ /* 0x000fc60004761670 */
[----:B------:R3:W-:Y:S01]  /*6c30*/  @!P2 STG.E.U8 desc[UR36][R14.64+0x59], R117 ;  /* 0x000059750e00a986 */ /* 0x0007e2000c101124 */
[-C--:B--2---:R-:W-:Y:S01]  /*6c40*/  @!P5 IMAD R21, R118, R124.reuse, RZ ;  /* 0x0000007c7615d224 */ /* 0x084fe200078e02ff */
[----:B------:R-:W-:Y:S01]  /*6c50*/  ISETP.GE.AND P2, PT, R133, 0x89, PT ;  /* 0x000000898500780c */ /* 0x000fe20003f46270 */
[-C--:B------:R-:W-:Y:S02]  /*6c60*/  @!P1 IMAD R119, R119, R124.reuse, RZ ;  /* 0x0000007c77779224 */ /* 0x080fe400078e02ff */
[----:B0-----:R-:W-:Y:S01]  /*6c70*/  @!P4 IMAD R11, R24, R124, RZ ;  /* 0x0000007c180bc224 */ /* 0x001fe200078e02ff */
[----:B------:R-:W-:Y:S01]  /*6c80*/  @!P5 STG.E.U8 desc[UR36][R6.64+0x58], R21 ;  /* 0x000058150600d986 */ /* 0x000fe2000c101124 */
[----:B------:R-:W-:-:S03]  /*6c90*/  ISETP.LT.OR P5, PT, R3, 0x1, !P2 ;  /* 0x000000010300780c */ /* 0x000fc600057a1670 */
[----:B------:R-:W-:Y:S01]  /*6ca0*/  @!P3 IMAD R25, R25, R124, RZ ;  /* 0x0000007c1919b224 */ /* 0x000fe200078e02ff */
[----:B------:R0:W-:Y:S01]  /*6cb0*/  @!P1 STG.E.U8 desc[UR36][R6.64+0x59], R119 ;  /* 0x0000597706009986 */ /* 0x0001e2000c101124 */
[----:B------:R-:W-:-:S03]  /*6cc0*/  ISETP.LT.OR P1, PT, R3, 0x2, !P2 ;  /* 0x000000020300780c */ /* 0x000fc60005721670 */
[----:B------:R2:W-:Y:S01]  /*6cd0*/  @!P4 STG.E.U8 desc[UR36][R4.64], R11 ;  /* 0x0000000b0400c986 */ /* 0x0005e2000c101124 */
[----:B------:R-:W-:-:S03]  /*6ce0*/  ISETP.LT.OR P4, PT, R3, 0x9, !P0 ;  /* 0x000000090300780c */ /* 0x000fc60004781670 */
[----:B------:R-:W-:Y:S01]  /*6cf0*/  @!P3 STG.E.U8 desc[UR36][R4.64+0x1], R25 ;  /* 0x000001190400b986 */ /* 0x000fe2000c101124 */
[----:B------:R-:W-:Y:S01]  /*6d00*/  ISETP.LT.OR P3, PT, R3, 0xa, !P0 ;  /* 0x0000000a0300780c */ /* 0x000fe20004761670 */
[----:B-1----:R-:W-:-:S04]  /*6d10*/  @!P5 IMAD R13, R26, R124, RZ ;  /* 0x0000007c1a0dd224 */ /* 0x002fc800078e02ff */
[-C--:B------:R-:W-:Y:S01]  /*6d20*/  @!P1 IMAD R27, R27, R124.reuse, RZ ;  /* 0x0000007c1b1b9224 */ /* 0x080fe200078e02ff */
[----:B------:R-:W-:Y:S01]  /*6d30*/  @!P5 STG.E.U8 desc[UR36][R8.64], R13 ;  /* 0x0000000d0800d986 */ /* 0x000fe2000c101124 */
[C---:B------:R-:W-:Y:S02]  /*6d40*/  ISETP.LT.OR P5, PT, R3.reuse, 0x9, !P2 ;  /* 0x000000090300780c */ /* 0x040fe400057a1670 */
[-C--:B---3--:R-:W-:Y:S01]  /*6d50*/  @!P4 IMAD R15, R28, R124.reuse, RZ ;  /* 0x0000007c1c0fc224 */ /* 0x088fe200078e02ff */
[----:B------:R-:W-:Y:S01]  /*6d60*/  @!P1 STG.E.U8 desc[UR36][R8.64+0x1], R27 ;  /* 0x0000011b08009986 */ /* 0x000fe2000c101124 */
[----:B------:R-:W-:Y:S02]  /*6d70*/  ISETP.LT.OR P1, PT, R3, 0xa, !P2 ;  /* 0x0000000a0300780c */ /* 0x000fe40005721670 */
[----:B------:R-:W-:Y:S01]  /*6d80*/  @!P3 IMAD R29, R29, R124, RZ ;  /* 0x0000007c1d1db224 */ /* 0x000fe200078e02ff */
[----:B------:R-:W-:Y:S01]  /*6d90*/  @!P4 STG.E.U8 desc[UR36][R4.64+0x8], R15 ;  /* 0x0000080f0400c986 */ /* 0x000fe2000c101124 */
[----:B------:R-:W-:-:S03]  /*6da0*/  ISETP.LT.OR P4, PT, R3, 0x11, !P0 ;  /* 0x000000110300780c */ /* 0x000fc60004781670 */
[----:B------:R-:W-:Y:S01]  /*6db0*/  @!P3 STG.E.U8 desc[UR36][R4.64+0x9], R29 ;  /* 0x0000091d0400b986 */ /* 0x000fe2000c101124 */
[----:B------:R-:W-:Y:S01]  /*6dc0*/  ISETP.LT.OR P3, PT, R3, 0x12, !P0 ;  /* 0x000000120300780c */ /* 0x000fe20004761670 */
[----:B0-----:R-:W-:-:S04]  /*6dd0*/  @!P5 IMAD R7, R30, R124, RZ ;  /* 0x0000007c1e07d224 */ /* 0x001fc800078e02ff */
[-C--:B------:R-:W-:Y:S01]  /*6de0*/  @!P1 IMAD R31, R31, R124.reuse, RZ ;  /* 0x0000007c1f1f9224 */ /* 0x080fe200078e02ff */
[----:B------:R0:W-:Y:S01]  /*6df0*/  @!P5 STG.E.U8 desc[UR36][R8.64+0x8], R7 ;  /* 0x000008070800d986 */ /* 0x0001e2000c101124 */
[C---:B------:R-:W-:Y:S02]  /*6e00*/  ISETP.LT.OR P5, PT, R3.reuse, 0x11, !P2 ;  /* 0x000000110300780c */ /* 0x040fe400057a1670 */
[-C--:B--2---:R-:W-:Y:S01]  /*6e10*/  @!P4 IMAD R11, R32, R124.reuse, RZ ;  /* 0x0000007c200bc224 */ /* 0x084fe200078e02ff */
        /* <DEDUP_REMOVED lines=11> */
[-C--:B------:R-:W-:Y:S01]  /*6ed0*/  @!P4 IMAD R13, R36, R124.reuse, RZ ;  /* 0x0000007c240dc224 */ /* 0x080fe200078e02ff */
        /* <DEDUP_REMOVED lines=67> */
[----:B-1----:R-:W-:-:S04]  /*7310*/  @!P5 IMAD R13, R58, R124, RZ ;  /* 0x0000007c3a0dd224 */ /* 0x002fc800078e02ff */
        /* <DEDUP_REMOVED lines=12> */
[----:B------:R-:W-:-:S04]  /*73e0*/  @!P1 IMAD R11, R62, R124, RZ ;  /* 0x0000007c3e0b9224 */ /* 0x000fc800078e02ff */
[-C--:B------:R-:W-:Y:S01]  /*73f0*/  @!P4 IMAD R63, R63, R124.reuse, RZ ;  /* 0x0000007c3f3fc224 */ /* 0x080fe200078e02ff */
[----:B------:R1:W-:Y:S01]  /*7400*/  @!P1 STG.E.U8 desc[UR36][R8.64+0x48], R11 ;  /* 0x0000480b08009986 */ /* 0x0003e2000c101124 */
[----:B------:R-:W-:Y:S02]  /*7410*/  ISETP.LT.OR P1, PT, R3, 0x51, !P2 ;  /* 0x000000510300780c */ /* 0x000fe40005721670 */
[----:B------:R-:W-:Y:S01]  /*7420*/  @!P3 IMAD R65, R65, R124, RZ ;  /* 0x0000007c4141b224 */ /* 0x000fe200078e02ff */
[----:B------:R3:W-:Y:S01]  /*7430*/  @!P4 STG.E.U8 desc[UR36][R8.64+0x49], R63 ;  /* 0x0000493f0800c986 */ /* 0x0007e2000c101124 */
[----:B------:R-:W-:-:S03]  /*7440*/  ISETP.LT.OR P4, PT, R3, 0x52, !P2 ;  /* 0x000000520300780c */ /* 0x000fc60005781670 */
[----:B------:R3:W-:Y:S01]  /*7450*/  @!P3 STG.E.U8 desc[UR36][R4.64+0x51], R65 ;  /* 0x000051410400b986 */ /* 0x0007e2000c101124 */
[C---:B------:R-:W-:Y:S02]  /*7460*/  ISETP.LT.OR P3, PT, R3.reuse, 0x59, !P0 ;  /* 0x000000590300780c */ /* 0x040fe40004761670 */
[C---:B------:R-:W-:Y:S01]  /*7470*/  ISETP.LT.OR P0, PT, R3.reuse, 0x5a, !P0 ;  /* 0x0000005a0300780c */ /* 0x040fe20004701670 */
[----:B------:R3:W-:Y:S01]  /*7480*/  @!P5 STG.E.U8 desc[UR36][R4.64+0x50], R13 ;  /* 0x0000500d0400d986 */ /* 0x0007e2000c101124 */
[C---:B------:R-:W-:Y:S02]  /*7490*/  ISETP.LT.OR P5, PT, R3.reuse, 0x59, !P2 ;  /* 0x000000590300780c */ /* 0x040fe400057a1670 */
[----:B------:R-:W-:Y:S01]  /*74a0*/  ISETP.LT.OR P2, PT, R3, 0x5a, !P2 ;  /* 0x0000005a0300780c */ /* 0x000fe20005741670 */
[-C--:B------:R-:W-:Y:S02]  /*74b0*/  @!P1 IMAD R3, R66, R124.reuse, RZ ;  /* 0x0000007c42039224 */ /* 0x080fe400078e02ff */
[----:B------:R-:W-:-:S03]  /*74c0*/  @!P4 IMAD R67, R67, R124, RZ ;  /* 0x0000007c4343c224 */ /* 0x000fc600078e02ff */
[----:B------:R3:W-:Y:S01]  /*74d0*/  @!P1 STG.E.U8 desc[UR36][R8.64+0x50], R3 ;  /* 0x0000500308009986 */ /* 0x0007e2000c101124 */
[-C--:B0-----:R-:W-:Y:S02]  /*74e0*/  @!P3 IMAD R7, R68, R124.reuse, RZ ;  /* 0x0000007c4407b224 */ /* 0x081fe400078e02ff */
[-C--:B------:R-:W-:Y:S01]  /*74f0*/  @!P0 IMAD R69, R69, R124.reuse, RZ ;  /* 0x0000007c45458224 */ /* 0x080fe200078e02ff */
[----:B------:R3:W-:Y:S01]  /*7500*/  @!P4 STG.E.U8 desc[UR36][R8.64+0x51], R67 ;  /* 0x000051430800c986 */ /* 0x0007e2000c101124 */
[-C--:B-1----:R-:W-:Y:S02]  /*7510*/  @!P5 IMAD R11, R70, R124.reuse, RZ ;  /* 0x0000007c460bd224 */ /* 0x082fe400078e02ff */
[----:B------:R-:W-:Y:S01]  /*7520*/  @!P2 IMAD R71, R71, R124, RZ ;  /* 0x0000007c4747a224 */ /* 0x000fe200078e02ff */
[----:B------:R3:W-:Y:S04]  /*7530*/  @!P3 STG.E.U8 desc[UR36][R4.64+0x58], R7 ;  /* 0x000058070400b986 */ /* 0x0007e8000c101124 */
[----:B------:R3:W-:Y:S04]  /*7540*/  @!P0 STG.E.U8 desc[UR36][R4.64+0x59], R69 ;  /* 0x0000594504008986 */ /* 0x0007e8000c101124 */
[----:B------:R3:W-:Y:S04]  /*7550*/  @!P5 STG.E.U8 desc[UR36][R8.64+0x58], R11 ;  /* 0x0000580b0800d986 */ /* 0x0007e8000c101124 */
[----:B------:R3:W-:Y:S02]  /*7560*/  @!P2 STG.E.U8 desc[UR36][R8.64+0x59], R71 ;  /* 0x000059470800a986 */ /* 0x0007e4000c101124 */
.L_x_226:
[----:B------:R-:W-:Y:S05]  /*7570*/  BSYNC B0 ;  /* 0x0000000000007941 */ /* 0x000fea0003800000 */
.L_x_32:
[----:B------:R-:W-:Y:S01]  /*7580*/  IADD3 R16, P0, R16, UR38, RZ ;  /* 0x0000002610107c10 */ /* 0x000fe2000ff1e0ff */
[----:B------:R-:W-:Y:S01]  /*7590*/  ULDC.64 UR4, c[0x0][0x650] ;  /* 0x0001940000047ab9 */ /* 0x000fe20000000a00 */
[----:B---3--:R-:W-:Y:S01]  /*75a0*/  PRMT R3, RZ, 0x7610, R3 ;  /* 0x00007610ff037816 */ /* 0x008fe20000000003 */
[----:B------:R-:W-:Y:S01]  /*75b0*/  IMAD.MOV.U32 R122, RZ, RZ, -0x1 ;  /* 0xffffffffff7a7424 */ /* 0x000fe200078e00ff */
[----:B------:R-:W-:Y:S01]  /*75c0*/  IADD3.X R17, R17, UR41, RZ, P0, !PT ;  /* 0x0000002911117c10 */ /* 0x000fe200087fe4ff */
[----:B-1----:R-:W-:Y:S01]  /*75d0*/  IMAD.MOV.U32 R23, RZ, RZ, -0x1 ;  /* 0xffffffffff177424 */ /* 0x002fe200078e00ff */
[----:B------:R-:W-:-:S04]  /*75e0*/  ISETP.GE.U32.AND P0, PT, R16, UR4, PT ;  /* 0x0000000410007c0c */ /* 0x000fc8000bf06070 */
[----:B------:R-:W-:-:S13]  /*75f0*/  ISETP.GE.U32.AND.EX P0, PT, R17, UR5, PT, P0 ;  /* 0x0000000511007c0c */ /* 0x000fda000bf06100 */
[----:B------:R-:W-:Y:S05]  /*7600*/  @P0 BRA `(.L_x_227) ;  /* 0x0000000400500947 */ /* 0x000fea0003800000 */
[----:B------:R-:W1:Y:S01]  /*7610*/  LDC.64 R10, c[0x0][0x628] ;  /* 0x00018a00ff0a7b82 */ /* 0x000e620000000a00 */
[----:B------:R-:W3:Y:S01]  /*7620*/  S2R R12, SR_CTAID.X ;  /* 0x00000000000c7919 */ /* 0x000ee20000002500 */
[----:B0-2-4-:R-:W-:Y:S02]  /*7630*/  IMAD.MOV.U32 R8, RZ, RZ, R16 ;  /* 0x000000ffff087224 */ /* 0x015fe400078e0010 */
[----:B------:R-:W-:Y:S01]  /*7640*/  IMAD.MOV.U32 R9, RZ, RZ, R17 ;  /* 0x000000ffff097224 */ /* 0x000fe200078e0011 */
[----:B------:R-:W0:Y:S03]  /*7650*/  S2R R20, SR_CTAID.Y ;  /* 0x0000000000147919 */ /* 0x000e260000002600 */
[----:B------:R-:W2:Y:S08]  /*7660*/  LDC R0, c[0x0][0x630] ;  /* 0x00018c00ff007b82 */ /* 0x000eb00000000800 */
[----:B------:R-:W4:Y:S01]  /*7670*/  LDC.64 R14, c[0x0][0x620] ;  /* 0x00018800ff0e7b82 */ /* 0x000f220000000a00 */
[----:B-1----:R-:W-:-:S04]  /*7680*/  ISETP.NE.U32.AND P0, PT, R10, RZ, PT ;  /* 0x000000ff0a00720c */ /* 0x002fc80003f05070 */
[----:B------:R-:W-:-:S13]  /*7690*/  ISETP.NE.AND.EX P0, PT, R11, RZ, PT, P0 ;  /* 0x000000ff0b00720c */ /* 0x000fda0003f05300 */
[----:B0-234-:R-:W-:Y:S05]  /*76a0*/  @!P0 BRA `(.L_x_228) ;  /* 0x0000000000288947 */ /* 0x01dfea0003800000 */
        /* <DEDUP_REMOVED lines=10> */
.L_x_228:
[-CC-:B------:R-:W-:Y:S01]  /*7750*/  SHF.R.U64 R23, R8, R0.reuse, R9.reuse ;  /* 0x0000000008177219 */ /* 0x180fe20000001209 */
[----:B------:R-:W0:Y:S01]  /*7760*/  LDC.64 R26, c[0x0][0x640] ;  /* 0x00019000ff1a7b82 */ /* 0x000e220000000a00 */
[----:B------:R-:W-:Y:S01]  /*7770*/  SHF.R.U32.HI R0, RZ, R0, R9 ;  /* 0x00000000ff007219 */ /* 0x000fe20000011609 */
[----:B------:R-:W-:Y:S01]  /*7780*/  ULDC UR4, c[0x0][0x150] ;  /* 0x0000540000047ab9 */ /* 0x000fe20000000800 */
[----:B------:R-:W-:Y:S02]  /*7790*/  IADD3 R3, P0, RZ, -R23, RZ ;  /* 0x80000017ff037210 */ /* 0x000fe40007f1e0ff */
[----:B------:R-:W-:-:S03]  /*77a0*/  I2FP.F32.U32 R7, R12 ;  /* 0x0000000c00077245 */ /* 0x000fc60000201000 */
[----:B------:R-:W1:Y:S01]  /*77b0*/  LDC R6, c[0x0][0x618] ;  /* 0x00018600ff067b82 */ /* 0x000e620000000800 */
[----:B------:R-:W-:Y:S02]  /*77c0*/  IMAD.X R5, RZ, RZ, ~R0, P0 ;  /* 0x000000ffff057224 */ /* 0x000fe400000e0e00 */
[----:B------:R-:W-:Y:S01]  /*77d0*/  FMUL R7, R7, UR4 ;  /* 0x0000000407077c20 */ /* 0x000fe20008400000 */
[----:B------:R-:W-:Y:S01]  /*77e0*/  ULDC UR4, c[0x0][0x154] ;  /* 0x0000550000047ab9 */ /* 0x000fe20000000800 */
[-C--:B------:R-:W-:Y:S02]  /*77f0*/  IMAD R0, R5, R14.reuse, RZ ;  /* 0x0000000e05007224 */ /* 0x080fe400078e02ff */
[C---:B------:R-:W-:Y:S01]  /*7800*/  IMAD.WIDE.U32 R4, R3.reuse, R14, R16 ;  /* 0x0000000e03047225 */ /* 0x040fe200078e0010 */
[----:B------:R-:W2:Y:S01]  /*7810*/  LDC R8, c[0x0][0x608] ;  /* 0x00018200ff087b82 */ /* 0x000ea20000000800 */
[----:B------:R-:W3:Y:S02]  /*7820*/  F2I.U32.TRUNC.NTZ R7, R7 ;  /* 0x0000000700077305 */ /* 0x000ee4000020f000 */
[----:B------:R-:W-:Y:S01]  /*7830*/  IMAD R3, R3, R15, R0 ;  /* 0x0000000f03037224 */ /* 0x000fe200078e0200 */
[----:B------:R-:W-:-:S03]  /*7840*/  I2FP.F32.U32 R0, R20 ;  /* 0x0000001400007245 */ /* 0x000fc60000201000 */
[----:B------:R-:W-:Y:S01]  /*7850*/  IMAD.IADD R3, R5, 0x1, R3 ;  /* 0x0000000105037824 */ /* 0x000fe200078e0203 */
[----:B------:R-:W4:Y:S01]  /*7860*/  LDC R11, c[0x0][0x658] ;  /* 0x00019600ff0b7b82 */ /* 0x000f220000000800 */
[----:B0-----:R-:W-:-:S04]  /*7870*/  ISETP.NE.U32.AND P0, PT, R26, RZ, PT ;  /* 0x000000ff1a00720c */ /* 0x001fc80003f05070 */
[----:B------:R-:W-:-:S03]  /*7880*/  ISETP.NE.AND.EX P0, PT, R27, RZ, PT, P0 ;  /* 0x000000ff1b00720c */ /* 0x000fc60003f05300 */
[----:B------:R-:W0:Y:S01]  /*7890*/  LDC R9, c[0x0][0x144] ;  /* 0x00005100ff097b82 */ /* 0x000e220000000800 */
[-C--:B-1----:R-:W-:Y:S01]  /*78a0*/  SHF.R.U64 R10, R4, R6.reuse, R3 ;  /* 0x00000006040a7219 */ /* 0x082fe20000001203 */
[----:B---3--:R-:W-:Y:S01]  /*78b0*/  IMAD.MOV R7, RZ, RZ, -R7 ;  /* 0x000000ffff077224 */ /* 0x008fe200078e0a07 */
[----:B------:R-:W-:Y:S01]  /*78c0*/  SHF.R.U32.HI R3, RZ, R6, R3 ;  /* 0x00000006ff037219 */ /* 0x000fe20000011603 */
[----:B------:R-:W-:-:S04]  /*78d0*/  FMUL R6, R0, UR4 ;  /* 0x0000000400067c20 */ /* 0x000fc80008400000 */
[----:B------:R-:W1:Y:S01]  /*78e0*/  LDC R21, c[0x0][0x148] ;  /* 0x00005200ff157b82 */ /* 0x000e620000000800 */
[----:B------:R3:W0:Y:S01]  /*78f0*/  F2I.U32.TRUNC.NTZ R14, R6 ;  /* 0x00000006000e7305 */ /* 0x000622000020f000 */
[-CC-:B--2---:R-:W-:Y:S02]  /*7900*/  SHF.R.U64 R13, R10, R8.reuse, R3.reuse ;  /* 0x000000080a0d7219 */ /* 0x184fe40000001203 */
[----:B------:R-:W-:-:S04]  /*7910*/  SHF.R.U32.HI R0, RZ, R8, R3 ;  /* 0x00000008ff007219 */ /* 0x000fc80000011603 */
[----:B------:R-:W2:Y:S01]  /*7920*/  LDC R24, c[0x0][0x600] ;  /* 0x00018000ff187b82 */ /* 0x000ea20000000800 */
[-CC-:B----4-:R-:W-:Y:S02]  /*7930*/  SHF.R.U64 R15, R13, R11.reuse, R0.reuse ;  /* 0x0000000b0d0f7219 */ /* 0x190fe40000001200 */
[----:B------:R-:W-:-:S03]  /*7940*/  SHF.R.U32.HI R5, RZ, R11, R0 ;  /* 0x0000000bff057219 */ /* 0x000fc60000011600 */
[----:B------:R-:W-:Y:S02]  /*7950*/  IMAD.MOV.U32 R4, RZ, RZ, R15 ;  /* 0x000000ffff047224 */ /* 0x000fe400078e000f */
[----:B------:R-:W4:Y:S01]  /*7960*/  LDC R28, c[0x0][0x648] ;  /* 0x00019200ff1c7b82 */ /* 0x000f220000000800 */
[----:B0-----:R-:W-:-:S07]  /*7970*/  IMAD R25, R9, R7, R12 ;  /* 0x0000000709197224 */ /* 0x001fce00078e020c */
[----:B------:R-:W0:Y:S08]  /*7980*/  LDC R29, c[0x0][0x638] ;  /* 0x00018e00ff1d7b82 */ /* 0x000e300000000800 */
[----:B------:R-:W0:Y:S01]  /*7990*/  LDC R30, c[0x0][0x610] ;  /* 0x00018400ff1e7b82 */ /* 0x000e220000000800 */
[----:B-123--:R-:W-:Y:S05]  /*79a0*/  @!P0 BRA `(.L_x_229) ;  /* 0x0000000000288947 */ /* 0x00efea0003800000 */
[----:B------:R-:W1:Y:S02]  /*79b0*/  LDC R0, c[0x0][0x64c] ;  /* 0x00019300ff007b82 */ /* 0x000e640000000800 */
[----:B-1----:R-:W-:-:S05]  /*79c0*/  IADD3 R3, P0, R15, R0, RZ ;  /* 0x000000000f037210 */ /* 0x002fca0007f1e0ff */
        /* <DEDUP_REMOVED lines=8> */
.L_x_229:
[----:B------:R-:W-:Y:S01]  /*7a50*/  ISETP.NE.AND P0, PT, R2, 0x1, PT ;  /* 0x000000010200780c */ /* 0x000fe20003f05270 */
[----:B------:R-:W-:Y:S01]  /*7a60*/  IMAD.MOV R14, RZ, RZ, -R14 ;  /* 0x000000ffff0e7224 */ /* 0x000fe200078e0a0e */
[----:B----4-:R-:W-:Y:S01]  /*7a70*/  SHF.R.U64 R3, R4, R28, R5 ;  /* 0x0000001c04037219 */ /* 0x010fe20000001205 */
[----:B------:R-:W-:Y:S01]  /*7a80*/  VIADD R5, R24, 0xffffffff ;  /* 0xffffffff18057836 */ /* 0x000fe20000000000 */
[----:B------:R-:W-:-:S03]  /*7a90*/  LOP3.LUT R0, R13, R130, RZ, 0xc0, !PT ;  /* 0x000000820d007212 */ /* 0x000fc600078ec0ff */
[----:B------:R-:W-:Y:S01]  /*7aa0*/  IMAD.MOV R4, RZ, RZ, -R3 ;  /* 0x000000ffff047224 */ /* 0x000fe200078e0a03 */
[----:B------:R-:W-:Y:S01]  /*7ab0*/  LOP3.LUT R10, R10, R5, RZ, 0xc0, !PT ;  /* 0x000000050a0a7212 */ /* 0x000fe200078ec0ff */
[----:B------:R-:W-:Y:S02]  /*7ac0*/  IMAD R0, R127, R3, R0 ;  /* 0x000000037f007224 */ /* 0x000fe400078e0200 */
[----:B0-----:R-:W-:Y:S02]  /*7ad0*/  IMAD R3, R4, R29, R15 ;  /* 0x0000001d04037224 */ /* 0x001fe400078e020f */
[----:B------:R-:W-:Y:S02]  /*7ae0*/  @P0 IMAD R25, R21, R14, R20 ;  /* 0x0000000e15190224 */ /* 0x000fe400078e0214 */
[----:B------:R-:W-:Y:S02]  /*7af0*/  IMAD R5, R3, R24, R10 ;  /* 0x0000001803057224 */ /* 0x000fe400078e020a */
[----:B------:R-:W-:-:S02]  /*7b00*/  IMAD R0, R0, R30, R25 ;  /* 0x0000001e00007224 */ /* 0x000fc400078e0219 */
[----:B------:R-:W-:-:S03]  /*7b10*/  IMAD.MOV.U32 R4, RZ, RZ, 0x1 ;  /* 0x00000001ff047424 */ /* 0x000fc600078e00ff */
[----:B------:R-:W-:Y:S02]  /*7b20*/  SEL R122, R5, R0, !P0 ;  /* 0x00000000057a7207 */ /* 0x000fe40004000000 */
[----:B------:R-:W-:Y:S02]  /*7b30*/  PRMT R3, R4, 0x7610, R3 ;  /* 0x0000761004037816 */ /* 0x000fe40000000003 */
[----:B------:R-:W-:-:S07]  /*7b40*/  SEL R0, R0, R5, !P0 ;  /* 0x0000000500007207 */ /* 0x000fce0004000000 */
.L_x_227:
[----:B------:R-:W-:Y:S01]  /*7b50*/  LOP3.LUT P0, RZ, R3, 0xff, RZ, 0xc0, !PT ;  /* 0x000000ff03ff7812 */ /* 0x000fe2000780c0ff */
[----:B------:R-:W-:-:S12]  /*7b60*/  IMAD.MOV.U32 R123, RZ, RZ, R0 ;  /* 0x000000ffff7b7224 */ /* 0x000fd800078e0000 */
[----:B------:R-:W-:Y:S05]  /*7b70*/  @P0 BRA `(.L_x_230) ;  /* 0xffffff98001c0947 */ /* 0x000fea000383ffff */
[----:B------:R-:W-:Y:S05]  /*7b80*/  EXIT ;  /* 0x000000000000794d */ /* 0x000fea0003800000 */
.L_x_7:
        /* <DEDUP_REMOVED lines=26> */
.L_x_232:
[----:B------:R-:W0:Y:S01]  /*7d30*/  LDC.64 R32, c[0x0][0x640] ;  /* 0x00019000ff207b82 */ /* 0x000e220000000a00 */
[-CC-:B------:R-:W-:Y:S01]  /*7d40*/  SHF.R.U64 R22, R14, R8.reuse, R15.reuse ;  /* 0x000000080e167219 */ /* 0x180fe2000000120f */
[----:B------:R-:W-:Y:S01]  /*7d50*/  IMAD.MOV.U32 R21, RZ, RZ, 0x1 ;  /* 0x00000001ff157424 */ /* 0x000fe200078e00ff */
[----:B------:R-:W-:Y:S02]  /*7d60*/  SHF.R.U32.HI R7, RZ, R8, R15 ;  /* 0x00000008ff077219 */ /* 0x000fe4000001160f */
[----:B------:R-:W-:-:S03]  /*7d70*/  IADD3 R13, P0, RZ, -R22, RZ ;  /* 0x80000016ff0d7210 */ /* 0x000fc60007f1e0ff */
[----:B------:R-:W1:Y:S02]  /*7d80*/  LDC R12, c[0x0][0x618] ;  /* 0x00018600ff0c7b82 */ /* 0x000e640000000800 */
[----:B------:R-:W-:Y:S02]  /*7d90*/  IMAD.X R7, RZ, RZ, ~R7, P0 ;  /* 0x000000ffff077224 */ /* 0x000fe400000e0e07 */
[----:B------:R-:W-:-:S04]  /*7da0*/  IMAD.WIDE.U32 R10, R13, R26, R16 ;  /* 0x0000001a0d0a7225 */ /* 0x000fc800078e0010 */
[----:B------:R-:W2:Y:S01]  /*7db0*/  LDC R14, c[0x0][0x608] ;  /* 0x00018200ff0e7b82 */ /* 0x000ea20000000800 */
[----:B------:R-:W-:-:S04]  /*7dc0*/  IMAD R8, R7, R26, RZ ;  /* 0x0000001a07087224 */ /* 0x000fc800078e02ff */
[----:B------:R-:W-:-:S03]  /*7dd0*/  IMAD R7, R13, R27, R8 ;  /* 0x0000001b0d077224 */ /* 0x000fc600078e0208 */
[----:B------:R-:W3:Y:S01]  /*7de0*/  LDC R30, c[0x0][0x658] ;  /* 0x00019600ff1e7b82 */ /* 0x000ee20000000800 */
[----:B------:R-:W-:Y:S01]  /*7df0*/  IMAD.IADD R7, R11, 0x1, R7 ;  /* 0x000000010b077824 */ /* 0x000fe200078e0207 */
[----:B0-----:R-:W-:Y:S01]  /*7e00*/  ISETP.NE.U32.AND P0, PT, R32, RZ, PT ;  /* 0x000000ff2000720c */ /* 0x001fe20003f05070 */
[----:B------:R-:W-:-:S03]  /*7e10*/  IMAD.MOV.U32 R11, RZ, RZ, -0x1 ;  /* 0xffffffffff0b7424 */ /* 0x000fc600078e00ff */
        /* <DEDUP_REMOVED lines=8> */
[-C--:B---3--:R-:W-:Y:S02]  /*7ea0*/  SHF.L.U32 R10, R11, R30.reuse, RZ ;  /* 0x0000001e0b0a7219 */ /* 0x088fe400000006ff */
[--C-:B------:R-:W-:Y:S02]  /*7eb0*/  SHF.R.U64 R28, R26, R30, R7.reuse ;  /* 0x0000001e1a1c7219 */ /* 0x100fe40000001207 */
[----:B------:R-:W-:Y:S02]  /*7ec0*/  LOP3.LUT R27, RZ, R10, RZ, 0x33, !PT ;  /* 0x0000000aff1b7212 */ /* 0x000fe400078e33ff */
[----:B------:R-:W-:Y:S01]  /*7ed0*/  SHF.R.U32.HI R11, RZ, R30, R7 ;  /* 0x0000001eff0b7219 */ /* 0x000fe20000011607 */
[----:B------:R-:W3:Y:S01]  /*7ee0*/  LDC R29, c[0x0][0x610] ;  /* 0x00018400ff1d7b82 */ /* 0x000ee20000000800 */
[----:B------:R-:W-:Y:S01]  /*7ef0*/  IMAD.MOV.U32 R10, RZ, RZ, R28 ;  /* 0x000000ffff0a7224 */ /* 0x000fe200078e001c */
[----:B------:R-:W-:Y:S06]  /*7f00*/  @!P0 BRA `(.L_x_233) ;  /* 0x0000000000288947 */ /* 0x000fec0003800000 */
        /* <DEDUP_REMOVED lines=10> */
.L_x_233:
[----:B------:R-:W-:Y:S02]  /*7fb0*/  ISETP.NE.AND P0, PT, R2, 0x1, PT ;  /* 0x000000010200780c */ /* 0x000fe40003f05270 */
[----:B-1----:R-:W-:Y:S02]  /*7fc0*/  SHF.R.U64 R8, R10, R8, R11 ;  /* 0x000000080a087219 */ /* 0x002fe4000000120b */
[----:B------:R-:W-:Y:S01]  /*7fd0*/  SHF.L.U32 R30, R21, R30, RZ ;  /* 0x0000001e151e7219 */ /* 0x000fe200000006ff */
[----:B0-----:R-:W-:Y:S01]  /*7fe0*/  VIADD R21, R23, 0xffffffff ;  /* 0xffffffff17157836 */ /* 0x001fe20000000000 */
[----:B------:R-:W-:Y:S01]  /*7ff0*/  LOP3.LUT R5, R26, R27, RZ, 0xc0, !PT ;  /* 0x0000001b1a057212 */ /* 0x000fe200078ec0ff */
[----:B------:R-:W-:-:S03]  /*8000*/  IMAD.MOV R7, RZ, RZ, -R8 ;  /* 0x000000ffff077224 */ /* 0x000fc600078e0a08 */
[----:B------:R-:W-:Y:S01]  /*8010*/  LOP3.LUT R21, R20, R21, RZ, 0xc0, !PT ;  /* 0x0000001514157212 */ /* 0x000fe200078ec0ff */
[----:B------:R-:W-:Y:S02]  /*8020*/  IMAD R5, R30, R8, R5 ;  /* 0x000000081e057224 */ /* 0x000fe400078e0205 */
[----:B------:R-:W-:Y:S02]  /*8030*/  @P0 IMAD R6, R9, R24, R4 ;  /* 0x0000001809060224 */ /* 0x000fe400078e0204 */
[----:B--2---:R-:W-:Y:S02]  /*8040*/  IMAD R4, R7, R25, R28 ;  /* 0x0000001907047224 */ /* 0x004fe400078e021c */
[----:B---3--:R-:W-:Y:S02]  /*8050*/  IMAD R6, R5, R29, R6 ;  /* 0x0000001d05067224 */ /* 0x008fe400078e0206 */
[----:B------:R-:W-:Y:S02]  /*8060*/  IMAD R21, R4, R23, R21 ;  /* 0x0000001704157224 */ /* 0x000fe400078e0215 */
[----:B------:R-:W-:-:S02]  /*8070*/  IMAD.MOV.U32 R8, RZ, RZ, 0x1 ;  /* 0x00000001ff087424 */ /* 0x000fc400078e00ff */
[----:B------:R-:W-:Y:S01]  /*8080*/  IMAD.MOV.U32 R7, RZ, RZ, R22 ;  /* 0x000000ffff077224 */ /* 0x000fe200078e0016 */
[----:B------:R-:W-:Y:S02]  /*8090*/  SEL R20, R21, R6, !P0 ;  /* 0x0000000615147207 */ /* 0x000fe40004000000 */
[----:B------:R-:W-:-:S07]  /*80a0*/  SEL R21, R6, R21, !P0 ;  /* 0x0000001506157207 */ /* 0x000fce0004000000 */
.L_x_231:
[----:B------:R-:W-:-:S08]  /*80b0*/  NOP ;  /* 0x0000000000007918 */ /* 0x000fd00000000000 */
[----:B------:R-:W0:-:S00]  /*80c0*/  USETMAXREG.DEALLOC.CTAPOOL 0x28 ;  /* 0x00000028000079c8 */ /* 0x000e0000080e0500 */
[----:B0-----:R-:W-:-:S13]  /*80d0*/  ISETP.NE.AND P0, PT, R3, RZ, PT ;  /* 0x000000ff0300720c */ /* 0x001fda0003f05270 */
[----:B------:R-:W-:Y:S05]  /*80e0*/  @P0 EXIT ;  /* 0x000000000000094d */ /* 0x000fea0003800000 */
[----:B------:R-:W-:Y:S01]  /*80f0*/  LOP3.LUT P0, RZ, R8, 0xff, RZ, 0xc0, !PT ;  /* 0x000000ff08ff7812 */ /* 0x000fe2000780c0ff */
[----:B------:R-:W-:Y:S02]  /*8100*/  IMAD.MOV.U32 R3, RZ, RZ, 0x1 ;  /* 0x00000001ff037424 */ /* 0x000fe400078e00ff */
[----:B------:R-:W-:-:S10]  /*8110*/  IMAD.MOV.U32 R8, RZ, RZ, RZ ;  /* 0x000000ffff087224 */ /* 0x000fd400078e00ff */
[----:B------:R-:W-:Y:S05]  /*8120*/  @!P0 BRA `(.L_x_234) ;  /* 0x0000000c005c8947 */ /* 0x000fea0003800000 */
[----:B------:R-:W0:Y:S01]  /*8130*/  LDC R3, c[0x0][0x28c] ;  /* 0x0000a300ff037b82 */ /* 0x000e220000000800 */
[----:B------:R-:W1:Y:S01]  /*8140*/  S2R R9, SR_CgaCtaId ;  /* 0x0000000000097919 */ /* 0x000e620000008800 */
[----:B------:R-:W-:Y:S01]  /*8150*/  IMAD.MOV.U32 R12, RZ, RZ, 0x1800 ;  /* 0x00001800ff0c7424 */ /* 0x000fe200078e00ff */
[----:B------:R-:W-:Y:S01]  /*8160*/  ULDC UR5, c[0x0][0x658] ;  /* 0x0001960000057ab9 */ /* 0x000fe20000000800 */
[----:B------:R-:W-:Y:S01]  /*8170*/  UMOV UR6, 0xffffffff ;  /* 0xffffffff00067882 */ /* 0x000fe20000000000 */
[----:B------:R-:W-:Y:S01]  /*8180*/  BSSY B0, `(.L_x_234) ;  /* 0x00000d1000007945 */ /* 0x000fe20003800000 */
[----:B------:R-:W-:Y:S01]  /*8190*/  USHF.L.U32 UR6, UR6, UR5, URZ ;  /* 0x0000000506067299 */ /* 0x000fe2000800063f */
[----:B------:R-:W-:Y:S01]  /*81a0*/  IMAD.MOV.U32 R10, RZ, RZ, 0x1 ;  /* 0x00000001ff0a7424 */ /* 0x000fe200078e00ff */
[----:B------:R-:W-:Y:S01]  /*81b0*/  LOP3.LUT R19, R18, 0x2, RZ, 0xfc, !PT ;  /* 0x0000000212137812 */ /* 0x000fe200078efcff */
[----:B------:R-:W-:Y:S01]  /*81c0*/  IMAD.MOV.U32 R8, RZ, RZ, RZ ;  /* 0x000000ffff087224 */ /* 0x000fe200078e00ff */
[----:B------:R-:W-:Y:S01]  /*81d0*/  ULDC UR4, c[0x0][0x600] ;  /* 0x0001800000047ab9 */ /* 0x000fe20000000800 */
[----:B------:R-:W-:Y:S01]  /*81e0*/  UMOV UR7, 0x1 ;  /* 0x0000000100077882 */ /* 0x000fe20000000000 */
[----:B------:R-:W-:-:S02]  /*81f0*/  UIADD3 UR4, UR4, -0x1, URZ ;  /* 0xffffffff04047890 */ /* 0x000fc4000fffe03f */
[----:B------:R-:W-:Y:S02]  /*8200*/  USHF.L.U32 UR5, UR7, UR5, URZ ;  /* 0x0000000507057299 */ /* 0x000fe4000800063f */
[----:B------:R-:W-:Y:S01]  /*8210*/  ULOP3.LUT UR6, URZ, UR6, URZ, 0x33, !UPT ;  /* 0x000000063f067292 */ /* 0x000fe2000f8e333f */
[----:B------:R-:W-:Y:S01]  /*8220*/  ULDC.64 UR30, c[0x0][0x198] ;  /* 0x00006600001e7ab9 */ /* 0x000fe20000000a00 */
[----:B0-----:R-:W-:-:S05]  /*8230*/  VIADD R3, R3, 0xff ;  /* 0x000000ff03037836 */ /* 0x001fca0000000000 */
[----:B------:R-:W-:-:S04]  /*8240*/  SHF.R.S32.HI R4, RZ, 0x1f, R3 ;  /* 0x0000001fff047819 */ /* 0x000fc80000011403 */
[----:B------:R-:W-:Y:S01]  /*8250*/  LEA.HI R4, R4, R3, RZ, 0x8 ;  /* 0x0000000304047211 */ /* 0x000fe200078f40ff */
[----:B------:R-:W-:Y:S01]  /*8260*/  IMAD.MOV.U32 R3, RZ, RZ, 0x1 ;  /* 0x00000001ff037424 */ /* 0x000fe200078e00ff */
[----:B-1----:R-:W-:Y:S02]  /*8270*/  LOP3.LUT R9, R9, 0x1, RZ, 0xc0, !PT ;  /* 0x0000000109097812 */ /* 0x002fe400078ec0ff */
[----:B------:R-:W-:-:S03]  /*8280*/  SHF.R.S32.HI R11, RZ, 0x8, R4 ;  /* 0x00000008ff0b7819 */ /* 0x000fc60000011404 */
[----:B------:R-:W-:Y:S02]  /*8290*/  IMAD R12, R9, R12, 0x20100 ;  /* 0x00020100090c7424 */ /* 0x000fe400078e020c */
[----:B------:R-:W-:-:S07]  /*82a0*/  VIADD R13, R11, 0x1 ;  /* 0x000000010b0d7836 */ /* 0x000fce0000000000 */
.L_x_245:
[----:B------:R-:W-:-:S03]  /*82b0*/  UMOV UR7, 0xffffffff ;  /* 0xffffffff00077882 */ /* 0x000fc60000000000 */
[----:B------:R-:W-:Y:S05]  /*82c0*/  BRA.DIV UR7, `(.L_x_235) ;  /* 0x0000000e07947947 */ /* 0x000fea000b800000 */
[----:B------:R-:W-:-:S13]  /*82d0*/  ELECT P6, URZ, PT ;  /* 0x00000000003f782f */ /* 0x000fda00038c0000 */
.L_x_254:
[----:B------:R-:W0:Y:S01]  /*82e0*/  LDC R4, c[0x0][0x28c] ;  /* 0x0000a300ff047b82 */ /* 0x000e220000000800 */
[----:B------:R-:W-:Y:S01]  /*82f0*/  BSSY B1, `(.L_x_236) ;  /* 0x0000045000017945 */ /* 0x000fe20003800000 */
[----:B0-----:R-:W-:-:S13]  /*8300*/  ISETP.LT.OR P6, PT, R4, 0x1, !P6 ;  /* 0x000000010400780c */ /* 0x001fda00077c1670 */
[----:B------:R-:W-:Y:S05]  /*8310*/  @P6 BRA `(.L_x_237) ;  /* 0x0000000400086947 */ /* 0x000fea0003800000 */
[----:B------:R-:W-:Y:S02]  /*8320*/  IMAD R20, R20, 0x2, R9 ;  /* 0x0000000214147824 */ /* 0x000fe400078e0209 */
[----:B------:R-:W-:Y:S02]  /*8330*/  IMAD.SHL.U32 R21, R21, 0x100, RZ ;  /* 0x0000010015157824 */ /* 0x000fe400078e00ff */
[----:B------:R-:W-:Y:S02]  /*8340*/  IMAD.MOV.U32 R24, RZ, RZ, RZ ;  /* 0x000000ffff187224 */ /* 0x000fe400078e00ff */
[----:B------:R-:W-:Y:S02]  /*8350*/  IMAD.MOV.U32 R4, RZ, RZ, R13 ;  /* 0x000000ffff047224 */ /* 0x000fe400078e000d */
[----:B------:R-:W-:Y:S02]  /*8360*/  IMAD.MOV.U32 R5, RZ, RZ, R3 ;  /* 0x000000ffff057224 */ /* 0x000fe400078e0003 */
[----:B------:R-:W-:-:S02]  /*8370*/  IMAD.MOV.U32 R15, RZ, RZ, R8 ;  /* 0x000000ffff0f7224 */ /* 0x000fc400078e0008 */
[----:B------:R-:W-:-:S07]  /*8380*/  IMAD R20, R20, 0x30, RZ ;  /* 0x0000003014147824 */ /* 0x000fce00078e02ff */
.L_x_240:
[----:B------:R-:W0:Y:S01]  /*8390*/  S2R R23, SR_CgaCtaId ;  /* 0x0000000000177919 */ /* 0x000e220000008800 */
[----:B------:R-:W-:Y:S02]  /*83a0*/  MOV R6, 0x400 ;  /* 0x0000040000067802 */ /* 0x000fe40000000f00 */
[----:B------:R-:W-:-:S13]  /*83b0*/  ISETP.NE.AND P1, PT, R0, RZ, PT ;  /* 0x000000ff0000720c */ /* 0x000fda0003f25270 */
[----:B------:R-:W1:Y:S01]  /*83c0*/  @!P1 LDC R14, c[0x0][0x500] ;  /* 0x00014000ff0e9b82 */ /* 0x000e620000000800 */
[----:B0-----:R-:W-:Y:S02]  /*83d0*/  LEA R22, R23, R6, 0x18 ;  /* 0x0000000617167211 */ /* 0x001fe400078ec0ff */
[----:B------:R-:W-:-:S03]  /*83e0*/  SHF.L.U32 R6, R5, 0x1f, RZ ;  /* 0x0000001f05067819 */ /* 0x000fc600000006ff */
[----:B------:R-:W-:-:S04]  /*83f0*/  IMAD R23, R15, 0x8, R22 ;  /* 0x000000080f177824 */ /* 0x000fc800078e0216 */
[----:B------:R-:W0:Y:S02]  /*8400*/  SYNCS.PHASECHK.TRANS64.TRYWAIT P0, [R23+URZ+0x10], R6 ;  /* 0x00001006170075a7 */ /* 0x000e24000800017f */
[----:B01----:R-:W-:Y:S05]  /*8410*/  @!P0 BRA `(.L_x_238) ;  /* 0x0000000c00608947 */ /* 0x003fea0003800000 */
.L_x_255:
[----:B0-----:R-:W-:Y:S01]  /*8420*/  PRMT R6, R19, 0x9910, RZ ;  /* 0x0000991013067816 */ /* 0x001fe200000000ff */
[----:B------:R0:W-:Y:S03]  /*8430*/  @!P1 SYNCS.ARRIVE.TRANS64 RZ, [R23+URZ], R14 ;  /* 0x0000000e17ff99a7 */ /* 0x0001e6000800003f */
[----:B------:R-:W-:-:S13]  /*8440*/  ISETP.NE.AND P0, PT, R6, 0x2, PT ;  /* 0x000000020600780c */ /* 0x000fda0003f05270 */
[----:B0-----:R-:W-:Y:S05]  /*8450*/  @P0 BRA `(.L_x_239) ;  /* 0x0000000000040947 */ /* 0x001fea0003800000 */
[----:B------:R-:W-:Y:S01]  /*8460*/  BPT.TRAP 0x1 ;  /* 0x000000040000795c */ /* 0x000fe20000300000 */
.L_x_239:
[----:B------:R-:W-:Y:S01]  /*8470*/  R2UR UR7, R22 ;  /* 0x00000000160772ca */ /* 0x000fe200000e0000 */
[C---:B------:R-:W-:Y:S01]  /*8480*/  IMAD R6, R15.reuse, 0x6000, R12 ;  /* 0x000060000f067824 */ /* 0x040fe200078e020c */
[----:B------:R-:W-:Y:S01]  /*8490*/  R2UR UR26, R24 ;  /* 0x00000000181a72ca */ /* 0x000fe200000e0000 */
[----:B------:R-:W-:Y:S01]  /*84a0*/  IMAD R22, R15, 0x10000, R22 ;  /* 0x000100000f167824 */ /* 0x000fe200078e0216 */
[----:B------:R-:W-:Y:S01]  /*84b0*/  R2UR UR25, R23 ;  /* 0x00000000171972ca */ /* 0x000fe200000e0000 */
[----:B------:R-:W-:Y:S01]  /*84c0*/  VIADD R4, R4, 0xffffffff ;  /* 0xffffffff04047836 */ /* 0x000fe20000000000 */
[----:B------:R-:W-:Y:S01]  /*84d0*/  R2UR UR32, R6 ;  /* 0x00000000062072ca */ /* 0x000fe200000e0000 */
[----:B------:R-:W-:Y:S01]  /*84e0*/  UIADD3 UR14, UP0, UR30, 0xf0, URZ ;  /* 0x000000f01e0e7890 */ /* 0x000fe2000ff1e03f */
[----:B------:R-:W-:Y:S01]  /*84f0*/  R2UR UR16, R22 ;  /* 0x00000000161072ca */ /* 0x000fe200000e0000 */
[----:B------:R-:W-:Y:S01]  /*8500*/  UIADD3 UR42, UP1, UR30, 0x1f0, URZ ;  /* 0x000001f01e2a7890 */ /* 0x000fe2000ff3e03f */
[----:B------:R-:W-:Y:S01]  /*8510*/  R2UR UR28, R7 ;  /* 0x00000000071c72ca */ /* 0x000fe200000e0000 */
[----:B------:R-:W-:Y:S01]  /*8520*/  UIADD3.X UR15, URZ, UR31, URZ, UP0, !UPT ;  /* 0x0000001f3f0f7290 */ /* 0x000fe200087fe43f */
[----:B------:R-:W-:Y:S01]  /*8530*/  R2UR UR27, R21 ;  /* 0x00000000151b72ca */ /* 0x000fe200000e0000 */
[----:B------:R-:W-:Y:S01]  /*8540*/  UIADD3.X UR43, URZ, UR31, URZ, UP1, !UPT ;  /* 0x0000001f3f2b7290 */ /* 0x000fe20008ffe43f */
[----:B------:R-:W-:Y:S01]  /*8550*/  R2UR UR35, R20 ;  /* 0x00000000142372ca */ /* 0x000fe200000e0000 */
[----:B------:R-:W-:Y:S01]  /*8560*/  UIADD3 UR18, UR26, 0x80, URZ ;  /* 0x000000801a127890 */ /* 0x000fe2000fffe03f */
[----:B------:R-:W-:Y:S01]  /*8570*/  ISETP.GT.AND P1, PT, R4, 0x1, PT ;  /* 0x000000010400780c */ /* 0x000fe20003f24270 */
[----:B------:R-:W-:Y:S01]  /*8580*/  VIADD R15, R15, 0x1 ;  /* 0x000000010f0f7836 */ /* 0x000fe20000000000 */
[----:B------:R-:W-:Y:S01]  /*8590*/  UMOV UR22, 0x0 ;  /* 0x0000000000167882 */ /* 0x000fe20000000000 */
[----:B------:R-:W-:Y:S01]  /*85a0*/  UIADD3 UR32, UR7, UR32, URZ ;  /* 0x0000002007207290 */ /* 0x000fe2000fffe03f */
[----:B------:R-:W-:Y:S01]  /*85b0*/  VIADD R24, R24, 0x100 ;  /* 0x0000010018187836 */ /* 0x000fe20000000000 */
[----:B------:R-:W-:Y:S01]  /*85c0*/  UIADD3 UR24, UR16, 0x100, URZ ;  /* 0x0000010010187890 */ /* 0x000fe2000fffe03f */
[----:B------:R-:W-:Y:S01]  /*85d0*/  ISETP.NE.AND P0, PT, R15, 0x2, PT ;  /* 0x000000020f00780c */ /* 0x000fe20003f05270 */
[----:B------:R-:W-:-:S02]  /*85e0*/  UIADD3 UR16, UR16, 0x8100, URZ ;  /* 0x0000810010107890 */ /* 0x000fc4000fffe03f */
[----:B------:R-:W-:Y:S01]  /*85f0*/  UIADD3 UR8, UR32, 0x3000, URZ ;  /* 0x0000300020087890 */ /* 0x000fe2000fffe03f */
[----:B------:R-:W-:Y:S01]  /*8600*/  SEL R6, RZ, 0x1, P0 ;  /* 0x00000001ff067807 */ /* 0x000fe20000000000 */
[----:B------:R-:W-:Y:S01]  /*8610*/  UMOV UR23, 0x10000000 ;  /* 0x1000000000177882 */ /* 0x000fe20000000000 */
[----:B------:R-:W-:Y:S01]  /*8620*/  UMOV UR17, UR25 ;  /* 0x0000001900117c82 */ /* 0x000fe20008000000 */
[----:B------:R-:W-:Y:S01]  /*8630*/  UMOV UR20, UR28 ;  /* 0x0000001c00147c82 */ /* 0x000fe20008000000 */
[----:B------:R-:W-:Y:S01]  /*8640*/  UMOV UR19, UR27 ;  /* 0x0000001b00137c82 */ /* 0x000fe20008000000 */
[----:B------:R-:W-:Y:S01]  /*8650*/  UMOV UR13, 0x30000 ;  /* 0x00030000000d7882 */ /* 0x000fe20000000000 */
[----:B------:R-:W-:Y:S01]  /*8660*/  UMOV UR33, UR25 ;  /* 0x0000001900217c82 */ /* 0x000fe20008000000 */
[----:B------:R-:W-:Y:S01]  /*8670*/  UMOV UR34, UR26 ;  /* 0x0000001a00227c82 */ /* 0x000fe20008000000 */
[----:B------:R-:W-:Y:S01]  /*8680*/  UMOV UR36, UR28 ;  /* 0x0000001c00247c82 */ /* 0x000fe20008000000 */
[----:B------:R0:W-:Y:S01]  /*8690*/  UTMALDG.3D [UR24], [UR14], desc[UR22] ;  /* 0x000016180e0075b4 */ /* 0x0001e20008011000 */
[----:B------:R-:W-:Y:S01]  /*86a0*/  UMOV UR9, UR25 ;  /* 0x0000001900097c82 */ /* 0x000fe20008000000 */
[----:B------:R-:W-:Y:S01]  /*86b0*/  UMOV UR12, UR28 ;  /* 0x0000001c000c7c82 */ /* 0x000fe20008000000 */
[----:B------:R-:W-:Y:S01]  /*86c0*/  UMOV UR11, UR35 ;  /* 0x00000023000b7c82 */ /* 0x000fe20008000000 */
[----:B------:R-:W-:Y:S01]  /*86d0*/  UMOV UR10, UR18 ;  /* 0x00000012000a7c82 */ /* 0x000fe20008000000 */
[----:B------:R-:W-:-:S02]  /*86e0*/  LOP3.LUT R5, R5, R6, RZ, 0x3c, !PT ;  /* 0x0000000605057212 */ /* 0x000fc400078e3cff */
[----:B------:R-:W-:Y:S01]  /*86f0*/  SEL R15, R15, RZ, P0 ;  /* 0x000000ff0f0f7207 */ /* 0x000fe20000000000 */
[----:B------:R0:W-:Y:S01]  /*8700*/  UTMALDG.3D [UR16], [UR14], desc[UR22] ;  /* 0x000016100e0075b4 */ /* 0x0001e20008011000 */
[----:B------:R0:W-:Y:S01]  /*8710*/  UTMALDG.3D.MULTICAST [UR32], [UR42], UR13, desc[UR22] ;  /* 0x000016202a0073b4 */ /* 0x0001e2000801180d */
[----:B------:R0:W-:Y:S02]  /*8720*/  UTMALDG.3D.MULTICAST [UR8], [UR42], UR13, desc[UR22] ;  /* 0x000016082a0073b4 */ /* 0x0001e4000801180d */
[----:B0-----:R-:W-:Y:S05]  /*8730*/  @P1 BRA `(.L_x_240) ;  /* 0xfffffffc00141947 */ /* 0x001fea000383ffff */
.L_x_237:
[----:B------:R-:W-:Y:S05]  /*8740*/  BSYNC B1 ;  /* 0x0000000000017941 */ /* 0x000fea0003800000 */
.L_x_236:
[----:B------:R-:W-:Y:S01]  /*8750*/  LOP3.LUT P1, RZ, R10, 0xff, RZ, 0xc0, !PT ;  /* 0x000000ff0aff7812 */ /* 0x000fe2000782c0ff */
[----:B------:R-:W-:Y:S01]  /*8760*/  IMAD.IADD R8, R11, 0x1, R8 ;  /* 0x000000010b087824 */ /* 0x000fe200078e0208 */
[----:B------:R-:W-:Y:S01]  /*8770*/  IADD3 R16, P2, R16, UR38, RZ ;  /* 0x0000002610107c10 */ /* 0x000fe2000ff5e0ff */
[----:B------:R-:W-:Y:S01]  /*8780*/  ULDC.64 UR8, c[0x0][0x650] ;  /* 0x0001940000087ab9 */ /* 0x000fe20000000a00 */
[----:B------:R-:W-:Y:S01]  /*8790*/  BSSY B1, `(.L_x_241) ;  /* 0x000006d000017945 */ /* 0x000fe20003800000 */
[----:B------:R-:W-:Y:S01]  /*87a0*/  IMAD.MOV.U32 R21, RZ, RZ, -0x1 ;  /* 0xffffffffff157424 */ /* 0x000fe200078e00ff */
[----:B------:R-:W-:Y:S01]  /*87b0*/  SHF.R.U32.HI R4, RZ, 0x1, R8 ;  /* 0x00000001ff047819 */ /* 0x000fe20000011608 */
[----:B------:R-:W-:Y:S01]  /*87c0*/  IMAD.MOV.U32 R20, RZ, RZ, -0x1 ;  /* 0xffffffffff147424 */ /* 0x000fe200078e00ff */
[----:B------:R-:W-:Y:S01]  /*87d0*/  ISETP.GT.U32.AND P0, PT, R8, 0x1, PT ;  /* 0x000000010800780c */ /* 0x000fe20003f04070 */
[----:B------:R-:W-:Y:S01]  /*87e0*/  IMAD.MOV.U32 R7, RZ, RZ, -0x1 ;  /* 0xffffffffff077424 */ /* 0x000fe200078e00ff */
[----:B------:R-:W-:-:S02]  /*87f0*/  LOP3.LUT R4, R4, 0x1, RZ, 0xc0, !PT ;  /* 0x0000000104047812 */ /* 0x000fc400078ec0ff */
[----:B------:R-:W-:Y:S01]  /*8800*/  ISETP.LT.U32.AND P0, PT, R11, 0x2, P0 ;  /* 0x000000020b00780c */ /* 0x000fe20000701070 */
[----:B------:R-:W0:Y:S01]  /*8810*/  @P1 S2R R6, SR_CgaCtaId ;  /* 0x0000000000061919 */ /* 0x000e220000008800 */
[----:B------:R-:W-:Y:S02]  /*8820*/  @P1 MOV R5, 0x400 ;  /* 0x0000040000051802 */ /* 0x000fe40000000f00 */
[----:B------:R-:W-:Y:S02]  /*8830*/  IADD3.X R17, R17, UR41, RZ, P2, !PT ;  /* 0x0000002911117c10 */ /* 0x000fe400097fe4ff */
[----:B------:R-:W-:Y:S02]  /*8840*/  ISETP.GE.U32.AND P2, PT, R16, UR8, PT ;  /* 0x0000000810007c0c */ /* 0x000fe4000bf46070 */
[----:B------:R-:W-:Y:S02]  /*8850*/  LOP3.LUT R8, R8, 0x1, RZ, 0xc0, !PT ;  /* 0x0000000108087812 */ /* 0x000fe400078ec0ff */
[----:B------:R-:W-:-:S02]  /*8860*/  PRMT R10, RZ, 0x7610, R10 ;  /* 0x00007610ff0a7816 */ /* 0x000fc4000000000a */
[----:B0-----:R-:W-:-:S04]  /*8870*/  @P1 LEA R5, R6, R5, 0x18 ;  /* 0x0000000506051211 */ /* 0x001fc800078ec0ff */
[----:B------:R0:W-:Y:S01]  /*8880*/  @P1 SYNCS.ARRIVE.TRANS64.A1T0 RZ, [R5+URZ+0x38], RZ ;  /* 0x000038ff05ff19a7 */ /* 0x0001e2000810003f */
[----:B------:R-:W-:Y:S02]  /*8890*/  ISETP.NE.U32.AND P1, PT, R4, 0x1, PT ;  /* 0x000000010400780c */ /* 0x000fe40003f25070 */
[----:B------:R-:W-:Y:S02]  /*88a0*/  SEL R4, RZ, 0x1, !P0 ;  /* 0x00000001ff047807 */ /* 0x000fe40004000000 */
[----:B------:R-:W-:Y:S02]  /*88b0*/  ISETP.GE.U32.AND.EX P0, PT, R17, UR9, PT, P2 ;  /* 0x0000000911007c0c */ /* 0x000fe4000bf06120 */
[----:B------:R-:W-:-:S04]  /*88c0*/  ISETP.GT.U32.AND P1, PT, R11, 0x1, !P1 ;  /* 0x000000010b00780c */ /* 0x000fc80004f24070 */
[----:B0-----:R-:W-:-:S04]  /*88d0*/  SEL R5, RZ, 0x1, !P1 ;  /* 0x00000001ff057807 */ /* 0x001fc80004800000 */
[--C-:B------:R-:W-:Y:S02]  /*88e0*/  LOP3.LUT R3, R5, R3, R4.reuse, 0x96, !PT ;  /* 0x0000000305037212 */ /* 0x100fe400078e9604 */
[----:B------:R-:W-:Y:S01]  /*88f0*/  PRMT R4, RZ, 0x7610, R4 ;  /* 0x00007610ff047816 */ /* 0x000fe20000000004 */
[----:B------:R-:W-:Y:S06]  /*8900*/  @P0 BRA `(.L_x_242) ;  /* 0x0000000400540947 */ /* 0x000fec0003800000 */
[----:B------:R-:W0:Y:S01]  /*8910*/  S2R R15, SR_CTAID.X ;  /* 0x00000000000f7919 */ /* 0x000e220000002500 */
[----:B------:R-:W-:Y:S01]  /*8920*/  ULDC.64 UR8, c[0x0][0x628] ;  /* 0x00018a0000087ab9 */ /* 0x000fe20000000a00 */
[----:B------:R-:W-:Y:S01]  /*8930*/  ULDC UR10, c[0x0][0x630] ;  /* 0x00018c00000a7ab9 */ /* 0x000fe20000000800 */
[----:B------:R-:W-:Y:S01]  /*8940*/  ISETP.NE.U32.AND P0, PT, RZ, UR8, PT ;  /* 0x00000008ff007c0c */ /* 0x000fe2000bf05070 */
[----:B------:R-:W1:Y:S01]  /*8950*/  S2R R20, SR_CTAID.Y ;  /* 0x0000000000147919 */ /* 0x000e620000002600 */
[----:B------:R-:W-:Y:S01]  /*8960*/  ULDC UR11, c[0x0][0x150] ;  /* 0x00005400000b7ab9 */ /* 0x000fe20000000800 */
[----:B------:R-:W-:Y:S01]  /*8970*/  IMAD.MOV.U32 R4, RZ, RZ, R16 ;  /* 0x000000ffff047224 */ /* 0x000fe200078e0010 */
[----:B------:R-:W-:Y:S01]  /*8980*/  ISETP.NE.AND.EX P0, PT, RZ, UR9, PT, P0 ;  /* 0x00000009ff007c0c */ /* 0x000fe2000bf05300 */
[----:B------:R-:W-:Y:S01]  /*8990*/  IMAD.MOV.U32 R5, RZ, RZ, R17 ;  /* 0x000000ffff057224 */ /* 0x000fe200078e0011 */
[----:B0-----:R-:W-:-:S11]  /*89a0*/  I2FP.F32.U32 R22, R15 ;  /* 0x0000000f00167245 */ /* 0x001fd60000201000 */
[----:B------:R-:W-:Y:S05]  /*89b0*/  @!P0 BRA `(.L_x_243) ;  /* 0x0000000000288947 */ /* 0x000fea0003800000 */
[----:B------:R-:W-:Y:S02]  /*89c0*/  ULDC UR7, c[0x0][0x634] ;  /* 0x00018d0000077ab9 */ /* 0x000fe40000000800 */
[----:B------:R-:W-:-:S05]  /*89d0*/  IADD3 R5, P0, R16, UR7, RZ ;  /* 0x0000000710057c10 */ /* 0x000fca000ff1e0ff */
[----:B------:R-:W-:-:S04]  /*89e0*/  IMAD.X R21, RZ, RZ, R17, P0 ;  /* 0x000000ffff157224 */ /* 0x000fc800000e0611 */
[----:B------:R-:W-:-:S04]  /*89f0*/  IMAD.WIDE.U32 R6, R21, UR8, RZ ;  /* 0x0000000815067c25 */ /* 0x000fc8000f8e00ff */
[----:B------:R-:W-:-:S04]  /*8a00*/  IMAD.WIDE.U32 R6, P0, R5, UR9, R6 ;  /* 0x0000000905067c25 */ /* 0x000fc8000f800006 */
[----:B------:R-:W-:-:S04]  /*8a10*/  IMAD.WIDE.U32 R4, R5, UR8, RZ ;  /* 0x0000000805047c25 */ /* 0x000fc8000f8e00ff */
[----:B------:R-:W-:Y:S01]  /*8a20*/  IMAD.MOV.U32 R4, RZ, RZ, R7 ;  /* 0x000000ffff047224 */ /* 0x000fe200078e0007 */
[----:B------:R-:W-:Y:S01]  /*8a30*/  IADD3 RZ, P1, R5, R6, RZ ;  /* 0x0000000605ff7210 */ /* 0x000fe20007f3e0ff */
[----:B------:R-:W-:-:S04]  /*8a40*/  IMAD.X R5, RZ, RZ, RZ, P0 ;  /* 0x000000ffff057224 */ /* 0x000fc800000e06ff */
[----:B------:R-:W-:-:S08]  /*8a50*/  IMAD.WIDE.U32.X R4, R21, UR9, R4, P1 ;  /* 0x0000000915047c25 */ /* 0x000fd000088e0404 */
.L_x_243:
[--C-:B------:R-:W-:Y:S01]  /*8a60*/  SHF.R.U64 R14, R4, UR10, R5.reuse ;  /* 0x0000000a040e7c19 */ /* 0x100fe20008001205 */
[----:B------:R-:W-:Y:S01]  /*8a70*/  FMUL R22, R22, UR11 ;  /* 0x0000000b16167c20 */ /* 0x000fe20008400000 */
[----:B------:R-:W-:Y:S01]  /*8a80*/  SHF.R.U32.HI R4, RZ, UR10, R5 ;  /* 0x0000000aff047c19 */ /* 0x000fe20008011605 */
[----:B------:R-:W0:Y:S01]  /*8a90*/  LDC R6, c[0x0][0x144] ;  /* 0x00005100ff067b82 */ /* 0x000e220000000800 */
[----:B------:R-:W-:Y:S01]  /*8aa0*/  IADD3 R5, P0, RZ, -R14, RZ ;  /* 0x8000000eff057210 */ /* 0x000fe20007f1e0ff */
[----:B------:R-:W-:Y:S01]  /*8ab0*/  ULDC UR7, c[0x0][0x154] ;  /* 0x0000550000077ab9 */ /* 0x000fe20000000800 */
[----:B-1----:R-:W-:Y:S01]  /*8ac0*/  I2FP.F32.U32 R7, R20 ;  /* 0x0000001400077245 */ /* 0x002fe20000201000 */
[----:B------:R-:W1:Y:S01]  /*8ad0*/  F2I.U32.TRUNC.NTZ R22, R22 ;  /* 0x0000001600167305 */ /* 0x000e62000020f000 */
[----:B------:R-:W-:Y:S01]  /*8ae0*/  ULDC.64 UR8, c[0x0][0x620] ;  /* 0x0001880000087ab9 */ /* 0x000fe20000000a00 */
[----:B------:R-:W-:Y:S01]  /*8af0*/  IMAD.X R4, RZ, RZ, ~R4, P0 ;  /* 0x000000ffff047224 */ /* 0x000fe200000e0e04 */
[----:B------:R-:W-:Y:S01]  /*8b00*/  ISETP.NE.AND P2, PT, R2, 0x1, PT ;  /* 0x000000010200780c */ /* 0x000fe20003f45270 */
[----:B------:R-:W-:Y:S01]  /*8b10*/  FMUL R23, R7, UR7 ;  /* 0x0000000707177c20 */ /* 0x000fe20008400000 */
[----:B------:R-:W2:Y:S01]  /*8b20*/  LDC R25, c[0x0][0x148] ;  /* 0x00005200ff197b82 */ /* 0x000ea20000000800 */
[----:B------:R-:W-:Y:S01]  /*8b30*/  IMAD R4, R4, UR8, RZ ;  /* 0x0000000804047c24 */ /* 0x000fe2000f8e02ff */
[----:B------:R-:W-:-:S03]  /*8b40*/  ULDC UR7, c[0x0][0x618] ;  /* 0x0001860000077ab9 */ /* 0x000fc60000000800 */
[----:B------:R-:W3:Y:S01]  /*8b50*/  F2I.U32.TRUNC.NTZ R23, R23 ;  /* 0x0000001700177305 */ /* 0x000ee2000020f000 */
[C---:B------:R-:W-:Y:S02]  /*8b60*/  IMAD R7, R5.reuse, UR9, R4 ;  /* 0x0000000905077c24 */ /* 0x040fe4000f8e0204 */
[----:B------:R-:W-:Y:S01]  /*8b70*/  IMAD.WIDE.U32 R4, R5, UR8, R16 ;  /* 0x0000000805047c25 */ /* 0x000fe2000f8e0010 */
[----:B------:R-:W-:Y:S02]  /*8b80*/  ULDC.64 UR8, c[0x0][0x640] ;  /* 0x0001900000087ab9 */ /* 0x000fe40000000a00 */
[----:B------:R-:W-:Y:S01]  /*8b90*/  ISETP.NE.U32.AND P0, PT, RZ, UR8, PT ;  /* 0x00000008ff007c0c */ /* 0x000fe2000bf05070 */
[----:B------:R-:W-:Y:S02]  /*8ba0*/  IMAD.IADD R5, R5, 0x1, R7 ;  /* 0x0000000105057824 */ /* 0x000fe400078e0207 */
[----:B-1----:R-:W-:Y:S01]  /*8bb0*/  IMAD.MOV R22, RZ, RZ, -R22 ;  /* 0x000000ffff167224 */ /* 0x002fe200078e0a16 */
[----:B------:R-:W-:-:S02]  /*8bc0*/  ISETP.NE.AND.EX P0, PT, RZ, UR9, PT, P0 ;  /* 0x00000009ff007c0c */ /* 0x000fc4000bf05300 */
[----:B------:R-:W-:Y:S01]  /*8bd0*/  SHF.R.U64 R21, R4, UR7, R5 ;  /* 0x0000000704157c19 */ /* 0x000fe20008001205 */
[----:B0-----:R-:W-:Y:S01]  /*8be0*/  IMAD R15, R6, R22, R15 ;  /* 0x00000016060f7224 */ /* 0x001fe200078e020f */
[----:B------:R-:W-:Y:S01]  /*8bf0*/  SHF.R.U32.HI R4, RZ, UR7, R5 ;  /* 0x00000007ff047c19 */ /* 0x000fe20008011605 */
[----:B------:R-:W-:Y:S01]  /*8c00*/  ULDC UR7, c[0x0][0x608] ;  /* 0x0001820000077ab9 */ /* 0x000fe20000000800 */
[----:B---3--:R-:W-:Y:S02]  /*8c10*/  IMAD.MOV R6, RZ, RZ, -R23 ;  /* 0x000000ffff067224 */ /* 0x008fe400078e0a17 */
[--C-:B------:R-:W-:Y:S02]  /*8c20*/  SHF.R.U64 R22, R21, UR7, R4.reuse ;  /* 0x0000000715167c19 */ /* 0x100fe40008001204 */
[----:B------:R-:W-:Y:S01]  /*8c30*/  SHF.R.U32.HI R5, RZ, UR7, R4 ;  /* 0x00000007ff057c19 */ /* 0x000fe20008011604 */
[----:B------:R-:W-:Y:S01]  /*8c40*/  ULDC UR7, c[0x0][0x658] ;  /* 0x0001960000077ab9 */ /* 0x000fe20000000800 */
[----:B--2---:R-:W-:-:S02]  /*8c50*/  @P2 IMAD R15, R25, R6, R20 ;  /* 0x00000006190f2224 */ /* 0x004fc400078e0214 */
[--C-:B------:R-:W-:Y:S02]  /*8c60*/  SHF.R.U64 R20, R22, UR7, R5.reuse ;  /* 0x0000000716147c19 */ /* 0x100fe40008001205 */
[----:B------:R-:W-:-:S03]  /*8c70*/  SHF.R.U32.HI R23, RZ, UR7, R5 ;  /* 0x00000007ff177c19 */ /* 0x000fc60008011605 */
[----:B------:R-:W-:Y:S02]  /*8c80*/  IMAD.MOV.U32 R6, RZ, RZ, R20 ;  /* 0x000000ffff067224 */ /* 0x000fe400078e0014 */
[----:B------:R-:W-:Y:S01]  /*8c90*/  IMAD.MOV.U32 R5, RZ, RZ, R23 ;  /* 0x000000ffff057224 */ /* 0x000fe200078e0017 */
[----:B------:R-:W-:Y:S06]  /*8ca0*/  @!P0 BRA `(.L_x_244) ;  /* 0x00000000002c8947 */ /* 0x000fec0003800000 */
        /* <DEDUP_REMOVED lines=9> */
[----:B------:R-:W-:-:S04]  /*8d40*/  IMAD.WIDE.U32.X R4, R23, UR9, R4, P1 ;  /* 0x0000000917047c25 */ /* 0x000fc800088e0404 */
[----:B------:R-:W-:-:S07]  /*8d50*/  IMAD.MOV.U32 R6, RZ, RZ, R4 ;  /* 0x000000ffff067224 */ /* 0x000fce00078e0004 */
.L_x_244:
[----:B------:R-:W-:Y:S01]  /*8d60*/  ULDC UR7, c[0x0][0x648] ;  /* 0x0001920000077ab9 */ /* 0x000fe20000000800 */
[----:B------:R-:W-:Y:S01]  /*8d70*/  LOP3.LUT R4, R22, UR6, RZ, 0xc0, !PT ;  /* 0x0000000616047c12 */ /* 0x000fe2000f8ec0ff */
[----:B------:R-:W-:Y:S01]  /*8d80*/  ULDC UR8, c[0x0][0x610] ;  /* 0x0001840000087ab9 */ /* 0x000fe20000000800 */
[----:B------:R-:W-:Y:S01]  /*8d90*/  SHF.R.U64 R5, R6, UR7, R5 ;  /* 0x0000000706057c19 */ /* 0x000fe20008001205 */
[----:B------:R-:W-:Y:S01]  /*8da0*/  ULDC UR7, c[0x0][0x638] ;  /* 0x00018e0000077ab9 */ /* 0x000fe20000000800 */
[----:B------:R-:W-:-:S03]  /*8db0*/  LOP3.LUT R21, R21, UR4, RZ, 0xc0, !PT ;  /* 0x0000000415157c12 */ /* 0x000fc6000f8ec0ff */
[----:B------:R-:W-:Y:S02]  /*8dc0*/  IMAD.MOV R7, RZ, RZ, -R5 ;  /* 0x000000ffff077224 */ /* 0x000fe400078e0a05 */
[----:B------:R-:W-:Y:S02]  /*8dd0*/  IMAD R4, R5, UR5, R4 ;  /* 0x0000000505047c24 */ /* 0x000fe4000f8e0204 */
[----:B------:R-:W-:Y:S01]  /*8de0*/  IMAD R20, R7, UR7, R20 ;  /* 0x0000000707147c24 */ /* 0x000fe2000f8e0214 */
[----:B------:R-:W-:Y:S01]  /*8df0*/  ULDC UR7, c[0x0][0x600] ;  /* 0x0001800000077ab9 */ /* 0x000fe20000000800 */
[----:B------:R-:W-:Y:S02]  /*8e00*/  IMAD R15, R4, UR8, R15 ;  /* 0x00000008040f7c24 */ /* 0x000fe4000f8e020f */
[----:B------:R-:W-:Y:S02]  /*8e10*/  IMAD R6, R20, UR7, R21 ;  /* 0x0000000714067c24 */ /* 0x000fe4000f8e0215 */
[----:B------:R-:W-:-:S02]  /*8e20*/  IMAD.MOV.U32 R4, RZ, RZ, 0x1 ;  /* 0x00000001ff047424 */ /* 0x000fc400078e00ff */
[----:B------:R-:W-:Y:S01]  /*8e30*/  IMAD.MOV.U32 R7, RZ, RZ, R14 ;  /* 0x000000ffff077224 */ /* 0x000fe200078e000e */
[----:B------:R-:W-:Y:S02]  /*8e40*/  SEL R20, R6, R15, !P2 ;  /* 0x0000000f06147207 */ /* 0x000fe40005000000 */
[----:B------:R-:W-:-:S07]  /*8e50*/  SEL R21, R15, R6, !P2 ;  /* 0x000000060f157207 */ /* 0x000fce0005000000 */
.L_x_242:
[----:B------:R-:W-:Y:S05]  /*8e60*/  BSYNC B1 ;  /* 0x0000000000017941 */ /* 0x000fea0003800000 */
.L_x_241:
[----:B------:R-:W-:-:S13]  /*8e70*/  LOP3.LUT P0, RZ, R4, 0xff, RZ, 0xc0, !PT ;  /* 0x000000ff04ff7812 */ /* 0x000fda000780c0ff */
[----:B------:R-:W-:Y:S05]  /*8e80*/  @P0 BRA `(.L_x_245) ;  /* 0xfffffff400080947 */ /* 0x000fea000383ffff */
[----:B------:R-:W-:Y:S05]  /*8e90*/  BSYNC B0 ;  /* 0x0000000000007941 */ /* 0x000fea0003800000 */
.L_x_234:
[----:B------:R-:W-:-:S03]  /*8ea0*/  UMOV UR7, 0xffffffff ;  /* 0xffffffff00077882 */ /* 0x000fc60000000000 */
[----:B------:R-:W-:Y:S05]  /*8eb0*/  BRA.DIV UR7, `(.L_x_246) ;  /* 0x0000000207cc7947 */ /* 0x000fea000b800000 */
[----:B------:R-:W-:-:S13]  /*8ec0*/  ELECT P6, URZ, PT ;  /* 0x00000000003f782f */ /* 0x000fda00038c0000 */
.L_x_258:
[----:B------:R-:W-:Y:S04]  /*8ed0*/  BSSY B0, `(.L_x_247) ;  /* 0x0000019000007945 */ /* 0x000fe80003800000 */
[----:B------:R-:W-:Y:S05]  /*8ee0*/  @!P6 BRA `(.L_x_248) ;  /* 0x00000000005ce947 */ /* 0x000fea0003800000 */
[----:B------:R-:W-:-:S04]  /*8ef0*/  LOP3.LUT R18, R18, 0x2, RZ, 0xfc, !PT ;  /* 0x0000000212127812 */ /* 0x000fc800078efcff */
[----:B------:R-:W-:-:S13]  /*8f00*/  ISETP.NE.AND P0, PT, R18, 0x3, PT ;  /* 0x000000031200780c */ /* 0x000fda0003f05270 */
[----:B------:R-:W-:Y:S05]  /*8f10*/  @!P0 BRA `(.L_x_249) ;  /* 0x0000000000048947 */ /* 0x000fea0003800000 */
[----:B------:R-:W-:Y:S01]  /*8f20*/  BPT.TRAP 0x1 ;  /* 0x000000040000795c */ /* 0x000fe20000300000 */
.L_x_249:
[----:B------:R-:W0:Y:S01]  /*8f30*/  S2R R5, SR_CgaCtaId ;  /* 0x0000000000057919 */ /* 0x000e220000008800 */
[----:B------:R-:W-:Y:S02]  /*8f40*/  MOV R0, 0x400 ;  /* 0x0000040000007802 */ /* 0x000fe40000000f00 */
[----:B------:R-:W-:Y:S02]  /*8f50*/  SHF.L.U32 R2, R3, 0x1f, RZ ;  /* 0x0000001f03027819 */ /* 0x000fe400000006ff */
[----:B0-----:R-:W-:-:S05]  /*8f60*/  LEA R5, R5, R0, 0x18 ;  /* 0x0000000005057211 */ /* 0x001fca00078ec0ff */
[----:B------:R-:W-:-:S04]  /*8f70*/  VIADD R5, R5, 0x10 ;  /* 0x0000001005057836 */ /* 0x000fc80000000000 */
[C---:B------:R-:W-:Y:S02]  /*8f80*/  IMAD R7, R8.reuse, 0x8, R5 ;  /* 0x0000000808077824 */ /* 0x040fe400078e0205 */
[----:B------:R-:W-:Y:S02]  /*8f90*/  VIADD R8, R8, 0x1 ;  /* 0x0000000108087836 */ /* 0x000fe40000000000 */
[----:B------:R-:W0:Y:S03]  /*8fa0*/  SYNCS.PHASECHK.TRANS64.TRYWAIT P0, [R7+URZ], R2 ;  /* 0x00000002070075a7 */ /* 0x000e26000800017f */
[----:B------:R-:W-:-:S04]  /*8fb0*/  ISETP.NE.AND P1, PT, R8, 0x2, PT ;  /* 0x000000020800780c */ /* 0x000fc80003f25270 */
[----:B------:R-:W-:Y:S02]  /*8fc0*/  SEL R0, RZ, 0x1, P1 ;  /* 0x00000001ff007807 */ /* 0x000fe40000800000 */
[----:B------:R-:W-:Y:S02]  /*8fd0*/  SEL R8, R8, RZ, P1 ;  /* 0x000000ff08087207 */ /* 0x000fe40000800000 */
[----:B------:R-:W-:Y:S01]  /*8fe0*/  LOP3.LUT R0, R3, R0, RZ, 0x3c, !PT ;  /* 0x0000000003007212 */ /* 0x000fe200078e3cff */
[----:B0-----:R-:W-:Y:S06]  /*8ff0*/  @!P0 BRA `(.L_x_250) ;  /* 0x00000000009c8947 */ /* 0x001fec0003800000 */
.L_x_259:
[----:B------:R-:W-:Y:S01]  /*9000*/  IMAD R5, R8, 0x8, R5 ;  /* 0x0000000808057824 */ /* 0x000fe200078e0205 */
[----:B------:R-:W-:-:S07]  /*9010*/  SHF.L.U32 R0, R0, 0x1f, RZ ;  /* 0x0000001f00007819 */ /* 0x000fce00000006ff */
.L_x_251:
[----:B-1----:R1:W2:Y:S02]  /*9020*/  SYNCS.PHASECHK.TRANS64.TRYWAIT P0, [R5+URZ], R0 ;  /* 0x00000000050075a7 */ /* 0x0022a4000800017f */
[----:B--2---:R-:W-:Y:S05]  /*9030*/  @!P0 NANOSLEEP.SYNCS 0x989680 ;  /* 0x009896800000895d */ /* 0x004fea0003900000 */
[----:B------:R-:W2:Y:S02]  /*9040*/  @!P0 SYNCS.PHASECHK.TRANS64 P0, [R5+URZ], R0 ;  /* 0x00000000050085a7 */ /* 0x000ea4000800007f */
[----:B--2---:R-:W-:Y:S05]  /*9050*/  @!P0 BRA `(.L_x_251) ;  /* 0xfffffffc00f08947 */ /* 0x004fea000383ffff */
.L_x_248:
[----:B------:R-:W-:Y:S05]  /*9060*/  BSYNC B0 ;  /* 0x0000000000007941 */ /* 0x000fea0003800000 */
.L_x_247:
[----:B------:R-:W-:Y:S05]  /*9070*/  EXIT ;  /* 0x000000000000794d */ /* 0x000fea0003800000 */
.L_x_21:
[----:B-1----:R1:W2:Y:S02]  /*9080*/  SYNCS.PHASECHK.TRANS64.TRYWAIT P1, [R3+URZ], R0 ;  /* 0x00000000030075a7 */ /* 0x0022a4000802017f */
[----:B--2---:R-:W-:Y:S05]  /*9090*/  @!P1 NANOSLEEP.SYNCS 0x989680 ;  /* 0x009896800000995d */ /* 0x004fea0003900000 */
[----:B------:R-:W2:Y:S02]  /*90a0*/  @!P1 SYNCS.PHASECHK.TRANS64 P1, [R3+URZ], R0 ;  /* 0x00000000030095a7 */ /* 0x000ea4000802007f */
[----:B--2---:R-:W-:Y:S05]  /*90b0*/  @!P1 BRA `(.L_x_21) ;  /* 0xfffffffc00f09947 */ /* 0x004fea000383ffff */
[----:B------:R-:W-:Y:S05]  /*90c0*/  BRA `(.L_x_20) ;  /* 0xffffff8400987947 */ /* 0x000fea000383ffff */
.L_x_26:
[----:B-1----:R1:W2:Y:S02]  /*90d0*/  SYNCS.PHASECHK.TRANS64.TRYWAIT P1, [R5+URZ], R4 ;  /* 0x00000004050075a7 */ /* 0x0022a4000802017f */
[----:B--2---:R-:W-:Y:S05]  /*90e0*/  @!P1 NANOSLEEP.SYNCS 0x989680 ;  /* 0x009896800000995d */ /* 0x004fea0003900000 */
[----:B------:R-:W2:Y:S02]  /*90f0*/  @!P1 SYNCS.PHASECHK.TRANS64 P1, [R5+URZ], R4 ;  /* 0x00000004050095a7 */ /* 0x000ea4000802007f */
[----:B--2---:R-:W-:Y:S05]  /*9100*/  @!P1 BRA `(.L_x_26) ;  /* 0xfffffffc00f09947 */ /* 0x004fea000383ffff */
[----:B------:R-:W-:Y:S05]  /*9110*/  BRA `(.L_x_25) ;  /* 0xffffff8c00887947 */ /* 0x000fea000383ffff */
.L_x_235:
[----:B------:R-:W-:Y:S01]  /*9120*/  BSSY B1, `(.L_x_252) ;  /* 0x0000006000017945 */ /* 0x000fe20003800000 */
[----:B------:R-:W-:-:S07]  /*9130*/  IMAD.MOV.U32 R15, RZ, RZ, -0x1 ;  /* 0xffffffffff0f7424 */ /* 0x000fce00078e00ff */
[----:B------:R-:W-:Y:S05]  /*9140*/  WARPSYNC.COLLECTIVE R15, `(.L_x_253) ;  /* 0x000000000f0c7348 */ /* 0x000fea0003c00000 */
[----:B------:R-:W-:Y:S02]  /*9150*/  ELECT P6, UR62, PT ;  /* 0x00000000003e782f */ /* 0x000fe400038c0000 */
[----:B------:R-:W-:Y:S01]  /*9160*/  MOV R14, UR62 ;  /* 0x0000003e000e7c02 */ /* 0x000fe20008000f00 */
[----:B------:R-:W-:Y:S10]  /*9170*/  ENDCOLLECTIVE ;  /* 0x000000000000791b */ /* 0x000ff40003800000 */
.L_x_253:
[----:B------:R-:W-:Y:S05]  /*9180*/  BSYNC B1 ;  /* 0x0000000000017941 */ /* 0x000fea0003800000 */
.L_x_252:
[----:B------:R-:W-:Y:S05]  /*9190*/  BRA `(.L_x_254) ;  /* 0xfffffff000507947 */ /* 0x000fea000383ffff */
.L_x_238:
[----:B0-----:R0:W1:Y:S02]  /*91a0*/  SYNCS.PHASECHK.TRANS64.TRYWAIT P0, [R23+URZ+0x10], R6 ;  /* 0x00001006170075a7 */ /* 0x001064000800017f */
[----:B-1----:R-:W-:Y:S05]  /*91b0*/  @!P0 NANOSLEEP.SYNCS 0x989680 ;  /* 0x009896800000895d */ /* 0x002fea0003900000 */
[----:B------:R-:W1:Y:S02]  /*91c0*/  @!P0 SYNCS.PHASECHK.TRANS64 P0, [R23+URZ+0x10], R6 ;  /* 0x00001006170085a7 */ /* 0x000e64000800007f */
[----:B-1----:R-:W-:Y:S05]  /*91d0*/  @!P0 BRA `(.L_x_238) ;  /* 0xfffffffc00f08947 */ /* 0x002fea000383ffff */
[----:B------:R-:W-:Y:S05]  /*91e0*/  BRA `(.L_x_255) ;  /* 0xfffffff0008c7947 */ /* 0x000fea000383ffff */
.L_x_246:
[----:B------:R-:W-:Y:S01]  /*91f0*/  BSSY B0, `(.L_x_256) ;  /* 0x0000006000007945 */ /* 0x000fe20003800000 */
[----:B------:R-:W-:-:S07]  /*9200*/  IMAD.MOV.U32 R15, RZ, RZ, -0x1 ;  /* 0xffffffffff0f7424 */ /* 0x000fce00078e00ff */
[----:B------:R-:W-:Y:S05]  /*9210*/  WARPSYNC.COLLECTIVE R15, `(.L_x_257) ;  /* 0x000000000f0c7348 */ /* 0x000fea0003c00000 */
[----:B------:R-:W-:Y:S02]  /*9220*/  ELECT P6, UR62, PT ;  /* 0x00000000003e782f */ /* 0x000fe400038c0000 */
[----:B------:R-:W-:Y:S01]  /*9230*/  MOV R14, UR62 ;  /* 0x0000003e000e7c02 */ /* 0x000fe20008000f00 */
[----:B------:R-:W-:Y:S10]  /*9240*/  ENDCOLLECTIVE ;  /* 0x000000000000791b */ /* 0x000ff40003800000 */
.L_x_257:
[----:B------:R-:W-:Y:S05]  /*9250*/  BSYNC B0 ;  /* 0x0000000000007941 */ /* 0x000fea0003800000 */
.L_x_256:
[----:B------:R-:W-:Y:S05]  /*9260*/  BRA `(.L_x_258) ;  /* 0xfffffffc00187947 */ /* 0x000fea000383ffff */
.L_x_250:
[----:B0-----:R0:W1:Y:S02]  /*9270*/  SYNCS.PHASECHK.TRANS64.TRYWAIT P0, [R7+URZ], R2 ;  /* 0x00000002070075a7 */ /* 0x001064000800017f */
[----:B-1----:R-:W-:Y:S05]  /*9280*/  @!P0 NANOSLEEP.SYNCS 0x989680 ;  /* 0x009896800000895d */ /* 0x002fea0003900000 */
[----:B------:R-:W1:Y:S02]  /*9290*/  @!P0 SYNCS.PHASECHK.TRANS64 P0, [R7+URZ], R2 ;  /* 0x00000002070085a7 */ /* 0x000e64000800007f */
[----:B-1----:R-:W-:Y:S05]  /*92a0*/  @!P0 BRA `(.L_x_250) ;  /* 0xfffffffc00f08947 */ /* 0x002fea000383ffff */
[----:B------:R-:W-:Y:S05]  /*92b0*/  BRA `(.L_x_259) ;  /* 0xfffffffc00507947 */ /* 0x000fea000383ffff */
.L_x_260:
[----:B------:R-:W-:-:S00]  /*92c0*/  BRA `(.L_x_260) ;  /* 0xfffffffc00fc7947 */ /* 0x000fc0000383ffff */
[----:B------:R-:W-:-:S00]  /*92d0*/  NOP ;  /* 0x0000000000007918 */ /* 0x000fc00000000000 */
        /* <DEDUP_REMOVED lines=10> */
.L_x_261:


//--------------------- .nv.global.init           --------------------------
	.section	.nv.global.init,"aw",@progbits
.nv.global.init:
	.type		$str$22,@object
	.size		$str$22,($str$23 - $str$22)
$str$22:
        /*0000*/ 	.byte	0x6b, 0x5f, 0x74, 0x69, 0x6c, 0x65, 0x5f, 0x63, 0x6f, 0x75, 0x6e, 0x74, 0x20, 0x3e, 0x3d, 0x20
        /*0010*/ 	.byte	0x31, 0x00
	.type		$str$23,@object
	.size		$str$23,(__unnamed_1 - $str$23)
$str$23:
        /*0012*/ 	.byte	0x2f, 0x74, 0x6d, 0x70, 0x2f, 0x63, 0x75, 0x74, 0x6c, 0x61, 0x73, 0x73, 0x5f, 0x73, 0x77, 0x65
        /*0022*/ 	.byte	0x65, 0x70, 0x5f, 0x73, 0x72, 0x63, 0x2f, 0x69, 0x6e, 0x63, 0x6c, 0x75, 0x64, 0x65, 0x2f, 0x63
        /*0032*/ 	.byte	0x75, 0x74, 0x6c, 0x61, 0x73, 0x73, 0x2f, 0x67, 0x65, 0x6d, 0x6d, 0x2f, 0x63, 0x6f, 0x6c, 0x6c
        /*0042*/ 	.byte	0x65, 0x63, 0x74, 0x69, 0x76, 0x65, 0x2f, 0x73, 0x6d, 0x39, 0x30, 0x5f, 0x6d, 0x6d, 0x61, 0x5f
        /*0052*/ 	.byte	0x74, 0x6d, 0x61, 0x5f, 0x67, 0x6d, 0x6d, 0x61, 0x5f, 0x73, 0x73, 0x5f, 0x77, 0x61, 0x72, 0x70
        /*0062*/ 	.byte	0x73, 0x70, 0x65, 0x63, 0x69, 0x61, 0x6c, 0x69, 0x7a, 0x65, 0x64, 0x2e, 0x68, 0x70, 0x70, 0x00
	.type		__unnamed_1,@object
	.size		__unnamed_1,(.L_0 - __unnamed_1)
__unnamed_1:
        /*0072*/ 	.byte	0x76, 0x6f, 0x69, 0x64, 0x20, 0x63, 0x75, 0x74, 0x6c, 0x61, 0x73, 0x73, 0x3a, 0x3a, 0x67, 0x65
        /* <DEDUP_REMOVED lines=172> */
        /*0b42*/ 	.byte	0x65, 0x3a, 0x3a, 0x69, 0x64, 0x65, 0x6e, 0x74, 0x69, 0x74, 0x79, 0x5d, 0x00
.L_0:


//--------------------- .nv.shared._ZN7cutlass13device_kernelINS_4gemm6kernel13GemmUniversalIN4cute5tupleIJiiiiEEENS1_10collective13CollectiveMmaINS1_34MainloopSm90TmaGmmaWarpSpecializedILi2ENS5_IJNS4_1CILi2EEENSA_ILi1EEESC_EEENS1_35KernelTmaWarpSpecializedCooperativeEEENS5_IJNSA_ILi256EEENSA_ILi96EEESG_EEEaNS5_IJlSC_lEEEaSJ_NS4_8TiledMMAINS4_8MMA_AtomIJNS4_4SM904GMMA26MMA_64x96x32_S32S8S8_SS_TNEEEENS4_6LayoutISD_NS5_IJSC_NSA_ILi0EEESR_EEEEENS5_IJNS4_10UnderscoreESU_SU_EEEEENS4_13SM90_TMA_LOADENS4_14ComposedLayoutINS4_7SwizzleILi3ELi4ELi3EEENS4_18smem_ptr_flag_bitsILi8EEENSQ_INS5_IJNSA_ILi8EEENSA_ILi128EEEEEENS5_IJS14_SC_EEEEEEEvNS4_8identityENS4_23SM90_TMA_LOAD_MULTICASTES18_vS19_EENS_8epilogue10collective6detail29Sm90TmaWarpSpecializedAdapterINS1D_15DefaultEpilogueIaSJ_SJ_NS1C_6thread17LinearCombinationIaLi1EiiLNS1H_9ScaleType4KindE0ELNS_15FloatRoundStyleE2EaEENS1_15EpilogueDefaultEEEEEvvEEEEvNT_6ParamsE --------------------------
	.section	.nv.shared._ZN7cutlass13device_kernelINS_4gemm6kernel13GemmUniversalIN4cute5tupleIJiiiiEEENS1_10collective13CollectiveMmaINS1_34MainloopSm90TmaGmmaWarpSpecializedILi2ENS5_IJNS4_1CILi2EEENSA_ILi1EEESC_EEENS1_35KernelTmaWarpSpecializedCooperativeEEENS5_IJNSA_ILi256EEENSA_ILi96EEESG_EEEaNS5_IJlSC_lEEEaSJ_NS4_8TiledMMAINS4_8MMA_AtomIJNS4_4SM904GMMA26MMA_64x96x32_S32S8S8_SS_TNEEEENS4_6LayoutISD_NS5_IJSC_NSA_ILi0EEESR_EEEEENS5_IJNS4_10UnderscoreESU_SU_EEEEENS4_13SM90_TMA_LOADENS4_14ComposedLayoutINS4_7SwizzleILi3ELi4ELi3EEENS4_18smem_ptr_flag_bitsILi8EEENSQ_INS5_IJNSA_ILi8EEENSA_ILi128EEEEEENS5_IJS14_SC_EEEEEEEvNS4_8identityENS4_23SM90_TMA_LOAD_MULTICASTES18_vS19_EENS_8epilogue10collective6detail29Sm90TmaWarpSpecializedAdapterINS1D_15DefaultEpilogueIaSJ_SJ_NS1C_6thread17LinearCombinationIaLi1EiiLNS1H_9ScaleType4KindE0ELNS_15FloatRoundStyleE2EaEENS1_15EpilogueDefaultEEEEEvvEEEEvNT_6ParamsE,"aw",@nobits
	.sectionflags	@""
	.align	16
	.zero		1024


//--------------------- .nv.shared.reserved.0     --------------------------
	.section	.nv.shared.reserved.0,"aw",@nobits
	.weak		__nv_reservedSMEM_offset_0_alias
	.size		__nv_reservedSMEM_offset_0_alias, 0, 0
	.other		__nv_reservedSMEM_offset_0_alias,@"STO_CUDA_RESERVED_SHARED STV_DEFAULT"
__nv_reservedSMEM_offset_0_alias:
	.zero		0


//--------------------- .nv.global                --------------------------
	.section	.nv.global,"aw",@nobits
.nv.global:
	.type		_ZN40_INTERNAL_3e2dd89f_4_k_cu_06ffa975_159514cute1_E,@object
	.size		_ZN40_INTERNAL_3e2dd89f_4_k_cu_06ffa975_159514cute1_E,(_ZN40_INTERNAL_3e2dd89f_4_k_cu_06ffa975_159514cuda3std3__45__cpo6cbeginE - _ZN40_INTERNAL_3e2dd89f_4_k_cu_06ffa975_159514cute1_E)
_ZN40_INTERNAL_3e2dd89f_4_k_cu_06ffa975_159514cute1_E:
	.zero		1
	.type		_ZN40_INTERNAL_3e2dd89f_4_k_cu_06ffa975_159514cuda3std3__45__cpo6cbeginE,@object
	.size		_ZN40_INTERNAL_3e2dd89f_4_k_cu_06ffa975_159514cuda3std3__45__cpo6cbeginE,(_ZN40_INTERNAL_3e2dd89f_4_k_cu_06ffa975_159514cuda3std3__48in_placeE - _ZN40_INTERNAL_3e2dd89f_4_k_cu_06ffa975_159514cuda3std3__45__cpo6cbeginE)
_ZN40_INTERNAL_3e2dd89f_4_k_cu_06ffa975_159514cuda3std3__45__cpo6cbeginE:
	.zero		1
	.type		_ZN40_INTERNAL_3e2dd89f_4_k_cu_06ffa975_159514cuda3std3__48in_placeE,@object
	.size		_ZN40_INTERNAL_3e2dd89f_4_k_cu_06ffa975_159514cuda3std3__48in_placeE,(_ZN40_INTERNAL_3e2dd89f_4_k_cu_06ffa975_159514cuda3std6ranges3__45__cpo9iter_moveE - _ZN40_INTERNAL_3e2dd89f_4_k_cu_06ffa975_159514cuda3std3__48in_placeE)
_ZN40_INTERNAL_3e2dd89f_4_k_cu_06ffa975_159514cuda3std3__48in_placeE:
	.zero		1
	.type		_ZN40_INTERNAL_3e2dd89f_4_k_cu_06ffa975_159514cuda3std6ranges3__45__cpo9iter_moveE,@object
	.size		_ZN40_INTERNAL_3e2dd89f_4_k_cu_06ffa975_159514cuda3std6ranges3__45__cpo9iter_moveE,(_ZN40_INTERNAL_3e2dd89f_4_k_cu_06ffa975_159514cuda3std3__45__cpo5beginE - _ZN40_INTERNAL_3e2dd89f_4_k_cu_06ffa975_159514cuda3std6ranges3__45__cpo9iter_moveE)
_ZN40_INTERNAL_3e2dd89f_4_k_cu_06ffa975_159514cuda3std6ranges3__45__cpo9iter_moveE:
	.zero		1
	.type		_ZN40_INTERNAL_3e2dd89f_4_k_cu_06ffa975_159514cuda3std3__45__cpo5beginE,@object
	.size		_ZN40_INTERNAL_3e2dd89f_4_k_cu_06ffa975_159514cuda3std3__45__cpo5beginE,(_ZN40_INTERNAL_3e2dd89f_4_k_cu_06ffa975_159514cuda3std3__442_GLOBAL__N__3e2dd89f_4_k_cu_06ffa975_159516ignoreE - _ZN40_INTERNAL_3e2dd89f_4_k_cu_06ffa975_159514cuda3std3__45__cpo5beginE)
_ZN40_INTERNAL_3e2dd89f_4_k_cu_06ffa975_159514cuda3std3__45__cpo5beginE:
	.zero		1
	.type		_ZN40_INTERNAL_3e2dd89f_4_k_cu_06ffa975_159514cuda3std3__442_GLOBAL__N__3e2dd89f_4_k_cu_06ffa975_159516ignoreE,@object
	.size		_ZN40_INTERNAL_3e2dd89f_4_k_cu_06ffa975_159514cuda3std3__442_GLOBAL__N__3e2dd89f_4_k_cu_06ffa975_159516ignoreE,(_ZN40_INTERNAL_3e2dd89f_4_k_cu_06ffa975_159514cute7productE - _ZN40_INTERNAL_3e2dd89f_4_k_cu_06ffa975_159514cuda3std3__442_GLOBAL__N__3e2dd89f_4_k_cu_06ffa975_159516ignoreE)
_ZN40_INTERNAL_3e2dd89f_4_k_cu_06ffa975_159514cuda3std3__442_GLOBAL__N__3e2dd89f_4_k_cu_06ffa975_159516ignoreE:
	.zero		1
	.type		_ZN40_INTERNAL_3e2dd89f_4_k_cu_06ffa975_159514cute7productE,@object
	.size		_ZN40_INTERNAL_3e2dd89f_4_k_cu_06ffa975_159514cute7productE,(_ZN40_INTERNAL_3e2dd89f_4_k_cu_06ffa975_159514cuda3std3__45__cpo3endE - _ZN40_INTERNAL_3e2dd89f_4_k_cu_06ffa975_159514cute7productE)
_ZN40_INTERNAL_3e2dd89f_4_k_cu_06ffa975_159514cute7productE:
	.zero		1
	.type		_ZN40_INTERNAL_3e2dd89f_4_k_cu_06ffa975_159514cuda3std3__45__cpo3endE,@object
	.size		_ZN40_INTERNAL_3e2dd89f_4_k_cu_06ffa975_159514cuda3std3__45__cpo3endE,(_ZN40_INTERNAL_3e2dd89f_4_k_cu_06ffa975_159514cuda3std3__419piecewise_constructE - _ZN40_INTERNAL_3e2dd89f_4_k_cu_06ffa975_159514cuda3std3__45__cpo3endE)
_ZN40_INTERNAL_3e2dd89f_4_k_cu_06ffa975_159514cuda3std3__45__cpo3endE:
	.zero		1
	.type		_ZN40_INTERNAL_3e2dd89f_4_k_cu_06ffa975_159514cuda3std3__419piecewise_constructE,@object
	.size		_ZN40_INTERNAL_3e2dd89f_4_k_cu_06ffa975_159514cuda3std3__419piecewise_constructE,(_ZN40_INTERNAL_3e2dd89f_4_k_cu_06ffa975_159514cuda3std3__45__cpo4cendE - _ZN40_INTERNAL_3e2dd89f_4_k_cu_06ffa975_159514cuda3std3__419piecewise_constructE)
_ZN40_INTERNAL_3e2dd89f_4_k_cu_06ffa975_159514cuda3std3__419piecewise_constructE:
	.zero		1
	.type		_ZN40_INTERNAL_3e2dd89f_4_k_cu_06ffa975_159514cuda3std3__45__cpo4cendE,@object
	.size		_ZN40_INTERNAL_3e2dd89f_4_k_cu_06ffa975_159514cuda3std3__45__cpo4cendE,(_ZN40_INTERNAL_3e2dd89f_4_k_cu_06ffa975_159514cuda3std6ranges3__45__cpo4swapE - _ZN40_INTERNAL_3e2dd89f_4_k_cu_06ffa975_159514cuda3std3__45__cpo4cendE)
_ZN40_INTERNAL_3e2dd89f_4_k_cu_06ffa975_159514cuda3std3__45__cpo4cendE:
	.zero		1
	.type		_ZN40_INTERNAL_3e2dd89f_4_k_cu_06ffa975_159514cuda3std6ranges3__45__cpo4swapE,@object
	.size		_ZN40_INTERNAL_3e2dd89f_4_k_cu_06ffa975_159514cuda3std6ranges3__45__cpo4swapE,(.L_8 - _ZN40_INTERNAL_3e2dd89f_4_k_cu_06ffa975_159514cuda3std6ranges3__45__cpo4swapE)
_ZN40_INTERNAL_3e2dd89f_4_k_cu_06ffa975_159514cuda3std6ranges3__45__cpo4swapE:
	.zero		1
.L_8:


//--------------------- .nv.constant0._ZN7cutlass13device_kernelINS_4gemm6kernel13GemmUniversalIN4cute5tupleIJiiiiEEENS1_10collective13CollectiveMmaINS1_34MainloopSm90TmaGmmaWarpSpecializedILi2ENS5_IJNS4_1CILi2EEENSA_ILi1EEESC_EEENS1_35KernelTmaWarpSpecializedCooperativeEEENS5_IJNSA_ILi256EEENSA_ILi96EEESG_EEEaNS5_IJlSC_lEEEaSJ_NS4_8TiledMMAINS4_8MMA_AtomIJNS4_4SM904GMMA26MMA_64x96x32_S32S8S8_SS_TNEEEENS4_6LayoutISD_NS5_IJSC_NSA_ILi0EEESR_EEEEENS5_IJNS4_10UnderscoreESU_SU_EEEEENS4_13SM90_TMA_LOADENS4_14ComposedLayoutINS4_7SwizzleILi3ELi4ELi3EEENS4_18smem_ptr_flag_bitsILi8EEENSQ_INS5_IJNSA_ILi8EEENSA_ILi128EEEEEENS5_IJS14_SC_EEEEEEEvNS4_8identityENS4_23SM90_TMA_LOAD_MULTICASTES18_vS19_EENS_8epilogue10collective6detail29Sm90TmaWarpSpecializedAdapterINS1D_15DefaultEpilogueIaSJ_SJ_NS1C_6thread17LinearCombinationIaLi1EiiLNS1H_9ScaleType4KindE0ELNS_15FloatRoundStyleE2EaEENS1_15EpilogueDefaultEEEEEvvEEEEvNT_6ParamsE --------------------------
	.section	.nv.constant0._ZN7cutlass13device_kernelINS_4gemm6kernel13GemmUniversalIN4cute5tupleIJiiiiEEENS1_10collective13CollectiveMmaINS1_34MainloopSm90TmaGmmaWarpSpecializedILi2ENS5_IJNS4_1CILi2EEENSA_ILi1EEESC_EEENS1_35KernelTmaWarpSpecializedCooperativeEEENS5_IJNSA_ILi256EEENSA_ILi96EEESG_EEEaNS5_IJlSC_lEEEaSJ_NS4_8TiledMMAINS4_8MMA_AtomIJNS4_4SM904GMMA26MMA_64x96x32_S32S8S8_SS_TNEEEENS4_6LayoutISD_NS5_IJSC_NSA_ILi0EEESR_EEEEENS5_IJNS4_10UnderscoreESU_SU_EEEEENS4_13SM90_TMA_LOADENS4_14ComposedLayoutINS4_7SwizzleILi3ELi4ELi3EEENS4_18smem_ptr_flag_bitsILi8EEENSQ_INS5_IJNSA_ILi8EEENSA_ILi128EEEEEENS5_IJS14_SC_EEEEEEEvNS4_8identityENS4_23SM90_TMA_LOAD_MULTICASTES18_vS19_EENS_8epilogue10collective6detail29Sm90TmaWarpSpecializedAdapterINS1D_15DefaultEpilogueIaSJ_SJ_NS1C_6thread17LinearCombinationIaLi1EiiLNS1H_9ScaleType4KindE0ELNS_15FloatRoundStyleE2EaEENS1_15EpilogueDefaultEEEEEvvEEEEvNT_6ParamsE,"a",@progbits
	.sectionflags	@""
	.align	4
.nv.constant0._ZN7cutlass13device_kernelINS_4gemm6kernel13GemmUniversalIN4cute5tupleIJiiiiEEENS1_10collective13CollectiveMmaINS1_34MainloopSm90TmaGmmaWarpSpecializedILi2ENS5_IJNS4_1CILi2EEENSA_ILi1EEESC_EEENS1_35KernelTmaWarpSpecializedCooperativeEEENS5_IJNSA_ILi256EEENSA_ILi96EEESG_EEEaNS5_IJlSC_lEEEaSJ_NS4_8TiledMMAINS4_8MMA_AtomIJNS4_4SM904GMMA26MMA_64x96x32_S32S8S8_SS_TNEEEENS4_6LayoutISD_NS5_IJSC_NSA_ILi0EEESR_EEEEENS5_IJNS4_10UnderscoreESU_SU_EEEEENS4_13SM90_TMA_LOADENS4_14ComposedLayoutINS4_7SwizzleILi3ELi4ELi3EEENS4_18smem_ptr_flag_bitsILi8EEENSQ_INS5_IJNSA_ILi8EEENSA_ILi128EEEEEENS5_IJS14_SC_EEEEEEEvNS4_8identityENS4_23SM90_TMA_LOAD_MULTICASTES18_vS19_EENS_8epilogue10collective6detail29Sm90TmaWarpSpecializedAdapterINS1D_15DefaultEpilogueIaSJ_SJ_NS1C_6thread17LinearCombinationIaLi1EiiLNS1H_9ScaleType4KindE0ELNS_15FloatRoundStyleE2EaEENS1_15EpilogueDefaultEEEEEvvEEEEvNT_6ParamsE:
	.zero		1664


//--------------------- SYMBOLS --------------------------

	.type		.nv.reservedSmem.offset0,@object
	.size		.nv.reservedSmem.offset0,0x4
	.type		__assertfail,@function
